//
// Generated by NVIDIA NVVM Compiler
//
// Compiler Build ID: CL-36424714
// Cuda compilation tools, release 13.0, V13.0.88
// Based on NVVM 20.0.0
//

.version 9.0
.target sm_100
.address_size 64

	// .globl	_Z12reductionMaxPiiS_
.extern .shared .align 16 .b8 buffer[];
.global .align 4 .b8 __cudart_i2opi_f[24] = {65, 144, 67, 60, 153, 149, 98, 219, 192, 221, 52, 245, 209, 87, 39, 252, 41, 21, 68, 78, 110, 131, 249, 162};

.visible .entry _Z12reductionMaxPiiS_(
	.param .u64 .ptr .align 1 _Z12reductionMaxPiiS__param_0,
	.param .u32 _Z12reductionMaxPiiS__param_1,
	.param .u64 .ptr .align 1 _Z12reductionMaxPiiS__param_2
)
{
	.reg .pred 	%p<7>;
	.reg .b32 	%r<20>;
	.reg .b64 	%rd<7>;

	ld.param.u64 	%rd1, [_Z12reductionMaxPiiS__param_0];
	ld.param.u32 	%r8, [_Z12reductionMaxPiiS__param_1];
	ld.param.u64 	%rd2, [_Z12reductionMaxPiiS__param_2];
	mov.u32 	%r1, %tid.x;
	mov.u32 	%r9, %ctaid.x;
	mov.u32 	%r19, %ntid.x;
	mad.lo.s32 	%r3, %r9, %r19, %r1;
	setp.ge.s32 	%p1, %r3, %r8;
	shl.b32 	%r10, %r1, 2;
	mov.u32 	%r11, buffer;
	add.s32 	%r4, %r11, %r10;
	@%p1 bra 	$L__BB0_2;
	cvta.to.global.u64 	%rd3, %rd1;
	mul.wide.s32 	%rd4, %r3, 4;
	add.s64 	%rd5, %rd3, %rd4;
	ld.global.u32 	%r13, [%rd5];
	st.shared.u32 	[%r4], %r13;
	bra.uni 	$L__BB0_3;
$L__BB0_2:
	mov.b32 	%r12, 0;
	st.shared.u32 	[%r4], %r12;
$L__BB0_3:
	bar.sync 	0;
	setp.lt.u32 	%p2, %r19, 2;
	@%p2 bra 	$L__BB0_8;
$L__BB0_4:
	mov.u32 	%r5, %r19;
	shr.u32 	%r19, %r5, 1;
	setp.ge.u32 	%p3, %r1, %r19;
	@%p3 bra 	$L__BB0_7;
	ld.shared.u32 	%r14, [%r4];
	shl.b32 	%r15, %r19, 2;
	add.s32 	%r16, %r4, %r15;
	ld.shared.u32 	%r7, [%r16];
	setp.ge.s32 	%p4, %r14, %r7;
	@%p4 bra 	$L__BB0_7;
	st.shared.u32 	[%r4], %r7;
$L__BB0_7:
	bar.sync 	0;
	setp.gt.u32 	%p5, %r5, 3;
	@%p5 bra 	$L__BB0_4;
$L__BB0_8:
	setp.ne.s32 	%p6, %r1, 0;
	@%p6 bra 	$L__BB0_10;
	ld.shared.u32 	%r17, [buffer];
	cvta.to.global.u64 	%rd6, %rd2;
	atom.global.max.s32 	%r18, [%rd6], %r17;
$L__BB0_10:
	ret;

}
	// .globl	_Z20kernel_searchers_iniP8SearcheriPi
.visible .entry _Z20kernel_searchers_iniP8SearcheriPi(
	.param .u64 .ptr .align 1 _Z20kernel_searchers_iniP8SearcheriPi_param_0,
	.param .u32 _Z20kernel_searchers_iniP8SearcheriPi_param_1,
	.param .u64 .ptr .align 1 _Z20kernel_searchers_iniP8SearcheriPi_param_2
)
{
	.reg .pred 	%p<2>;
	.reg .b32 	%r<8>;
	.reg .b64 	%rd<9>;

	ld.param.u64 	%rd1, [_Z20kernel_searchers_iniP8SearcheriPi_param_0];
	ld.param.u32 	%r2, [_Z20kernel_searchers_iniP8SearcheriPi_param_1];
	ld.param.u64 	%rd2, [_Z20kernel_searchers_iniP8SearcheriPi_param_2];
	mov.u32 	%r3, %tid.x;
	mov.u32 	%r4, %ctaid.x;
	mov.u32 	%r5, %ntid.x;
	mad.lo.s32 	%r1, %r4, %r5, %r3;
	setp.ge.s32 	%p1, %r1, %r2;
	@%p1 bra 	$L__BB1_2;
	cvta.to.global.u64 	%rd3, %rd1;
	cvta.to.global.u64 	%rd4, %rd2;
	mul.wide.s32 	%rd5, %r1, 20;
	add.s64 	%rd6, %rd3, %rd5;
	mov.b32 	%r6, 0;
	st.global.u32 	[%rd6+12], %r6;
	mov.b32 	%r7, -1;
	st.global.u32 	[%rd6+16], %r7;
	mul.wide.s32 	%rd7, %r1, 4;
	add.s64 	%rd8, %rd4, %rd7;
	st.global.u32 	[%rd8], %r6;
$L__BB1_2:
	ret;

}
	// .globl	_Z15kernel_climbingiiiP8SearcherPiS1_S1_ffff
.visible .entry _Z15kernel_climbingiiiP8SearcherPiS1_S1_ffff(
	.param .u32 _Z15kernel_climbingiiiP8SearcherPiS1_S1_ffff_param_0,
	.param .u32 _Z15kernel_climbingiiiP8SearcherPiS1_S1_ffff_param_1,
	.param .u32 _Z15kernel_climbingiiiP8SearcherPiS1_S1_ffff_param_2,
	.param .u64 .ptr .align 1 _Z15kernel_climbingiiiP8SearcherPiS1_S1_ffff_param_3,
	.param .u64 .ptr .align 1 _Z15kernel_climbingiiiP8SearcherPiS1_S1_ffff_param_4,
	.param .u64 .ptr .align 1 _Z15kernel_climbingiiiP8SearcherPiS1_S1_ffff_param_5,
	.param .u64 .ptr .align 1 _Z15kernel_climbingiiiP8SearcherPiS1_S1_ffff_param_6,
	.param .f32 _Z15kernel_climbingiiiP8SearcherPiS1_S1_ffff_param_7,
	.param .f32 _Z15kernel_climbingiiiP8SearcherPiS1_S1_ffff_param_8,
	.param .f32 _Z15kernel_climbingiiiP8SearcherPiS1_S1_ffff_param_9,
	.param .f32 _Z15kernel_climbingiiiP8SearcherPiS1_S1_ffff_param_10
)
{
	.local .align 4 .b8 	__local_depot2[28];
	.reg .b64 	%SP;
	.reg .b64 	%SPL;
	.reg .pred 	%p<110>;
	.reg .b32 	%r<536>;
	.reg .b32 	%f<293>;
	.reg .b64 	%rd<196>;
	.reg .b64 	%fd<170>;

	mov.u64 	%SPL, __local_depot2;
	ld.param.u32 	%r196, [_Z15kernel_climbingiiiP8SearcherPiS1_S1_ffff_param_0];
	ld.param.u32 	%r194, [_Z15kernel_climbingiiiP8SearcherPiS1_S1_ffff_param_1];
	ld.param.u32 	%r195, [_Z15kernel_climbingiiiP8SearcherPiS1_S1_ffff_param_2];
	ld.param.u64 	%rd51, [_Z15kernel_climbingiiiP8SearcherPiS1_S1_ffff_param_3];
	ld.param.u64 	%rd54, [_Z15kernel_climbingiiiP8SearcherPiS1_S1_ffff_param_4];
	ld.param.u64 	%rd53, [_Z15kernel_climbingiiiP8SearcherPiS1_S1_ffff_param_6];
	ld.param.f32 	%f69, [_Z15kernel_climbingiiiP8SearcherPiS1_S1_ffff_param_7];
	ld.param.f32 	%f70, [_Z15kernel_climbingiiiP8SearcherPiS1_S1_ffff_param_8];
	ld.param.f32 	%f71, [_Z15kernel_climbingiiiP8SearcherPiS1_S1_ffff_param_9];
	ld.param.f32 	%f72, [_Z15kernel_climbingiiiP8SearcherPiS1_S1_ffff_param_10];
	cvta.to.global.u64 	%rd1, %rd54;
	add.u64 	%rd2, %SPL, 0;
	add.u64 	%rd3, %SPL, 0;
	add.u64 	%rd4, %SPL, 0;
	add.u64 	%rd5, %SPL, 0;
	add.u64 	%rd6, %SPL, 0;
	add.u64 	%rd7, %SPL, 0;
	add.u64 	%rd8, %SPL, 0;
	add.u64 	%rd9, %SPL, 0;
	add.u64 	%rd10, %SPL, 0;
	add.u64 	%rd11, %SPL, 0;
	mov.u32 	%r197, %tid.x;
	mov.u32 	%r198, %ctaid.x;
	mov.u32 	%r199, %ntid.x;
	mad.lo.s32 	%r1, %r198, %r199, %r197;
	setp.ge.s32 	%p1, %r1, %r196;
	@%p1 bra 	$L__BB2_126;
	cvta.to.global.u64 	%rd65, %rd51;
	mul.wide.s32 	%rd66, %r1, 20;
	add.s64 	%rd67, %rd65, %rd66;
	add.s64 	%rd12, %rd67, 12;
	sub.f32 	%f73, %f70, %f69;
	cvt.rn.f32.s32 	%f74, %r194;
	div.rn.f32 	%f1, %f73, %f74;
	sub.f32 	%f75, %f72, %f71;
	cvt.rn.f32.s32 	%f76, %r195;
	div.rn.f32 	%f2, %f75, %f76;
	mov.b32 	%r200, 1127219200;
	mov.b32 	%r201, -2147483648;
	mov.b64 	%fd1, {%r201, %r200};
	add.s32 	%r2, %r194, -1;
	add.s32 	%r3, %r195, -1;
	ld.global.u32 	%r534, [%rd67+4];
	ld.global.u32 	%r535, [%rd67+8];
	cvta.to.global.u64 	%rd13, %rd53;
$L__BB2_2:
	mov.u32 	%r6, %r535;
	ld.global.u32 	%r202, [%rd12];
	add.s32 	%r203, %r202, 1;
	st.global.u32 	[%rd12], %r203;
	mul.lo.s32 	%r8, %r534, %r195;
	add.s32 	%r9, %r8, %r6;
	mul.wide.s32 	%rd68, %r9, 4;
	add.s64 	%rd69, %rd13, %rd68;
	atom.global.add.u32 	%r204, [%rd69], 1;
	setp.ne.s32 	%p2, %r204, 0;
	@%p2 bra 	$L__BB2_126;
	ld.param.u64 	%rd183, [_Z15kernel_climbingiiiP8SearcherPiS1_S1_ffff_param_5];
	cvta.to.global.u64 	%rd70, %rd183;
	add.s64 	%rd72, %rd70, %rd68;
	st.global.u32 	[%rd72], %r1;
	cvt.rn.f32.s32 	%f77, %r534;
	fma.rn.f32 	%f3, %f1, %f77, %f69;
	cvt.rn.f32.s32 	%f78, %r6;
	fma.rn.f32 	%f4, %f2, %f78, %f71;
	mul.f32 	%f79, %f3, 0f3F22F983;
	cvt.rni.s32.f32 	%r524, %f79;
	cvt.rn.f32.s32 	%f80, %r524;
	fma.rn.f32 	%f81, %f80, 0fBFC90FDA, %f3;
	fma.rn.f32 	%f82, %f80, 0fB3A22168, %f81;
	fma.rn.f32 	%f291, %f80, 0fA7C234C5, %f82;
	abs.f32 	%f6, %f3;
	setp.ltu.f32 	%p3, %f6, 0f47CE4780;
	mov.u32 	%r478, %r524;
	mov.f32 	%f280, %f291;
	@%p3 bra 	$L__BB2_11;
	setp.neu.f32 	%p4, %f6, 0f7F800000;
	@%p4 bra 	$L__BB2_6;
	mov.f32 	%f85, 0f00000000;
	mul.rn.f32 	%f280, %f3, %f85;
	mov.b32 	%r478, 0;
	bra.uni 	$L__BB2_11;
$L__BB2_6:
	mov.b32 	%r11, %f3;
	shl.b32 	%r206, %r11, 8;
	or.b32  	%r12, %r206, -2147483648;
	mov.b64 	%rd186, 0;
	mov.b32 	%r475, 0;
	mov.u64 	%rd184, __cudart_i2opi_f;
	mov.u64 	%rd185, %rd11;
$L__BB2_7:
	.pragma "nounroll";
	ld.global.nc.u32 	%r207, [%rd184];
	mad.wide.u32 	%rd75, %r207, %r12, %rd186;
	shr.u64 	%rd186, %rd75, 32;
	st.local.u32 	[%rd185], %rd75;
	add.s32 	%r475, %r475, 1;
	add.s64 	%rd185, %rd185, 4;
	add.s64 	%rd184, %rd184, 4;
	setp.ne.s32 	%p5, %r475, 6;
	@%p5 bra 	$L__BB2_7;
	shr.u32 	%r208, %r11, 23;
	st.local.u32 	[%rd11+24], %rd186;
	and.b32  	%r15, %r208, 31;
	and.b32  	%r209, %r208, 224;
	add.s32 	%r210, %r209, -128;
	shr.u32 	%r211, %r210, 5;
	mul.wide.u32 	%rd76, %r211, 4;
	sub.s64 	%rd20, %rd11, %rd76;
	ld.local.u32 	%r476, [%rd20+24];
	ld.local.u32 	%r477, [%rd20+20];
	setp.eq.s32 	%p6, %r15, 0;
	@%p6 bra 	$L__BB2_10;
	shf.l.wrap.b32 	%r476, %r477, %r476, %r15;
	ld.local.u32 	%r212, [%rd20+16];
	shf.l.wrap.b32 	%r477, %r212, %r477, %r15;
$L__BB2_10:
	shr.u32 	%r213, %r476, 30;
	shf.l.wrap.b32 	%r214, %r477, %r476, 2;
	shl.b32 	%r215, %r477, 2;
	shr.u32 	%r216, %r214, 31;
	add.s32 	%r217, %r216, %r213;
	neg.s32 	%r218, %r217;
	setp.lt.s32 	%p7, %r11, 0;
	selp.b32 	%r478, %r218, %r217, %p7;
	xor.b32  	%r219, %r214, %r11;
	shr.s32 	%r220, %r214, 31;
	xor.b32  	%r221, %r220, %r214;
	xor.b32  	%r222, %r220, %r215;
	cvt.u64.u32 	%rd77, %r221;
	shl.b64 	%rd78, %rd77, 32;
	cvt.u64.u32 	%rd79, %r222;
	or.b64  	%rd80, %rd78, %rd79;
	cvt.rn.f64.s64 	%fd29, %rd80;
	mul.f64 	%fd30, %fd29, 0d3BF921FB54442D19;
	cvt.rn.f32.f64 	%f83, %fd30;
	neg.f32 	%f84, %f83;
	setp.lt.s32 	%p8, %r219, 0;
	selp.f32 	%f280, %f84, %f83, %p8;
$L__BB2_11:
	mul.rn.f32 	%f86, %f280, %f280;
	and.b32  	%r224, %r478, 1;
	setp.eq.b32 	%p9, %r224, 1;
	selp.f32 	%f87, 0f3F800000, %f280, %p9;
	fma.rn.f32 	%f88, %f86, %f87, 0f00000000;
	fma.rn.f32 	%f89, %f86, 0f37CBAC00, 0fBAB607ED;
	selp.f32 	%f90, %f89, 0fB94D4153, %p9;
	selp.f32 	%f91, 0f3D2AAABB, 0f3C0885E4, %p9;
	fma.rn.f32 	%f92, %f90, %f86, %f91;
	selp.f32 	%f93, 0fBEFFFFFF, 0fBE2AAAA8, %p9;
	fma.rn.f32 	%f94, %f92, %f86, %f93;
	fma.rn.f32 	%f95, %f94, %f88, %f87;
	and.b32  	%r225, %r478, 2;
	setp.eq.s32 	%p10, %r225, 0;
	mov.f32 	%f96, 0f00000000;
	sub.f32 	%f97, %f96, %f95;
	selp.f32 	%f10, %f95, %f97, %p10;
	mul.f32 	%f11, %f4, 0f3F000000;
	mul.f32 	%f98, %f11, 0f3F22F983;
	cvt.rni.s32.f32 	%r504, %f98;
	cvt.rn.f32.s32 	%f99, %r504;
	fma.rn.f32 	%f100, %f99, 0fBFC90FDA, %f11;
	fma.rn.f32 	%f101, %f99, 0fB3A22168, %f100;
	fma.rn.f32 	%f286, %f99, 0fA7C234C5, %f101;
	abs.f32 	%f13, %f11;
	setp.ltu.f32 	%p11, %f13, 0f47CE4780;
	mov.u32 	%r482, %r504;
	mov.f32 	%f281, %f286;
	@%p11 bra 	$L__BB2_19;
	setp.neu.f32 	%p12, %f13, 0f7F800000;
	@%p12 bra 	$L__BB2_14;
	mov.f32 	%f104, 0f00000000;
	mul.rn.f32 	%f281, %f11, %f104;
	mov.b32 	%r482, 0;
	bra.uni 	$L__BB2_19;
$L__BB2_14:
	mov.b32 	%r25, %f11;
	shl.b32 	%r227, %r25, 8;
	or.b32  	%r26, %r227, -2147483648;
	mov.b64 	%rd187, 0;
	mov.b32 	%r479, 0;
$L__BB2_15:
	.pragma "nounroll";
	mul.wide.u32 	%rd82, %r479, 4;
	mov.u64 	%rd83, __cudart_i2opi_f;
	add.s64 	%rd84, %rd83, %rd82;
	ld.global.nc.u32 	%r228, [%rd84];
	mad.wide.u32 	%rd85, %r228, %r26, %rd187;
	shr.u64 	%rd187, %rd85, 32;
	add.s64 	%rd86, %rd10, %rd82;
	st.local.u32 	[%rd86], %rd85;
	add.s32 	%r479, %r479, 1;
	setp.ne.s32 	%p13, %r479, 6;
	@%p13 bra 	$L__BB2_15;
	shr.u32 	%r229, %r25, 23;
	st.local.u32 	[%rd10+24], %rd187;
	and.b32  	%r29, %r229, 31;
	and.b32  	%r230, %r229, 224;
	add.s32 	%r231, %r230, -128;
	shr.u32 	%r232, %r231, 5;
	mul.wide.u32 	%rd87, %r232, 4;
	sub.s64 	%rd23, %rd10, %rd87;
	ld.local.u32 	%r480, [%rd23+24];
	ld.local.u32 	%r481, [%rd23+20];
	setp.eq.s32 	%p14, %r29, 0;
	@%p14 bra 	$L__BB2_18;
	shf.l.wrap.b32 	%r480, %r481, %r480, %r29;
	ld.local.u32 	%r233, [%rd23+16];
	shf.l.wrap.b32 	%r481, %r233, %r481, %r29;
$L__BB2_18:
	shr.u32 	%r234, %r480, 30;
	shf.l.wrap.b32 	%r235, %r481, %r480, 2;
	shl.b32 	%r236, %r481, 2;
	shr.u32 	%r237, %r235, 31;
	add.s32 	%r238, %r237, %r234;
	neg.s32 	%r239, %r238;
	setp.lt.s32 	%p15, %r25, 0;
	selp.b32 	%r482, %r239, %r238, %p15;
	xor.b32  	%r240, %r235, %r25;
	shr.s32 	%r241, %r235, 31;
	xor.b32  	%r242, %r241, %r235;
	xor.b32  	%r243, %r241, %r236;
	cvt.u64.u32 	%rd88, %r242;
	shl.b64 	%rd89, %rd88, 32;
	cvt.u64.u32 	%rd90, %r243;
	or.b64  	%rd91, %rd89, %rd90;
	cvt.rn.f64.s64 	%fd31, %rd91;
	mul.f64 	%fd32, %fd31, 0d3BF921FB54442D19;
	cvt.rn.f32.f64 	%f102, %fd32;
	neg.f32 	%f103, %f102;
	setp.lt.s32 	%p16, %r240, 0;
	selp.f32 	%f281, %f103, %f102, %p16;
$L__BB2_19:
	add.s32 	%r246, %r482, 1;
	mul.rn.f32 	%f105, %f281, %f281;
	and.b32  	%r247, %r482, 1;
	setp.eq.b32 	%p17, %r247, 1;
	selp.f32 	%f106, %f281, 0f3F800000, %p17;
	fma.rn.f32 	%f107, %f105, %f106, 0f00000000;
	fma.rn.f32 	%f108, %f105, 0f37CBAC00, 0fBAB607ED;
	selp.f32 	%f109, 0fB94D4153, %f108, %p17;
	selp.f32 	%f110, 0f3C0885E4, 0f3D2AAABB, %p17;
	fma.rn.f32 	%f111, %f109, %f105, %f110;
	selp.f32 	%f112, 0fBE2AAAA8, 0fBEFFFFFF, %p17;
	fma.rn.f32 	%f113, %f111, %f105, %f112;
	fma.rn.f32 	%f114, %f113, %f107, %f106;
	and.b32  	%r248, %r246, 2;
	setp.eq.s32 	%p18, %r248, 0;
	mov.f32 	%f115, 0f00000000;
	sub.f32 	%f116, %f115, %f114;
	selp.f32 	%f117, %f114, %f116, %p18;
	add.f32 	%f118, %f10, %f10;
	mul.f32 	%f17, %f118, %f117;
	cvt.f64.f32 	%fd33, %f4;
	add.f64 	%fd34, %fd33, 0dBFF921FB54442D18;
	abs.f64 	%fd161, %fd34;
	{
	.reg .b32 %temp; 
	mov.b64 	{%temp, %r483}, %fd161;
	}
	{
	.reg .b32 %temp; 
	mov.b64 	{%r484, %temp}, %fd161;
	}
	setp.gt.s32 	%p19, %r483, 1048575;
	mov.b32 	%r485, -1023;
	@%p19 bra 	$L__BB2_21;
	mul.f64 	%fd161, %fd161, 0d4350000000000000;
	{
	.reg .b32 %temp; 
	mov.b64 	{%temp, %r483}, %fd161;
	}
	{
	.reg .b32 %temp; 
	mov.b64 	{%r484, %temp}, %fd161;
	}
	mov.b32 	%r485, -1077;
$L__BB2_21:
	add.s32 	%r250, %r483, -1;
	setp.gt.u32 	%p20, %r250, 2146435070;
	@%p20 bra 	$L__BB2_25;
	shr.u32 	%r253, %r483, 20;
	add.s32 	%r486, %r485, %r253;
	and.b32  	%r254, %r483, 1048575;
	or.b32  	%r255, %r254, 1072693248;
	mov.b64 	%fd162, {%r484, %r255};
	setp.lt.u32 	%p22, %r255, 1073127583;
	@%p22 bra 	$L__BB2_24;
	{
	.reg .b32 %temp; 
	mov.b64 	{%r256, %temp}, %fd162;
	}
	{
	.reg .b32 %temp; 
	mov.b64 	{%temp, %r257}, %fd162;
	}
	add.s32 	%r258, %r257, -1048576;
	mov.b64 	%fd162, {%r256, %r258};
	add.s32 	%r486, %r486, 1;
$L__BB2_24:
	add.f64 	%fd36, %fd162, 0dBFF0000000000000;
	add.f64 	%fd37, %fd162, 0d3FF0000000000000;
	rcp.approx.ftz.f64 	%fd38, %fd37;
	neg.f64 	%fd39, %fd37;
	fma.rn.f64 	%fd40, %fd39, %fd38, 0d3FF0000000000000;
	fma.rn.f64 	%fd41, %fd40, %fd40, %fd40;
	fma.rn.f64 	%fd42, %fd41, %fd38, %fd38;
	mul.f64 	%fd43, %fd36, %fd42;
	fma.rn.f64 	%fd44, %fd36, %fd42, %fd43;
	mul.f64 	%fd45, %fd44, %fd44;
	fma.rn.f64 	%fd46, %fd45, 0d3EB1380B3AE80F1E, 0d3ED0EE258B7A8B04;
	fma.rn.f64 	%fd47, %fd46, %fd45, 0d3EF3B2669F02676F;
	fma.rn.f64 	%fd48, %fd47, %fd45, 0d3F1745CBA9AB0956;
	fma.rn.f64 	%fd49, %fd48, %fd45, 0d3F3C71C72D1B5154;
	fma.rn.f64 	%fd50, %fd49, %fd45, 0d3F624924923BE72D;
	fma.rn.f64 	%fd51, %fd50, %fd45, 0d3F8999999999A3C4;
	fma.rn.f64 	%fd52, %fd51, %fd45, 0d3FB5555555555554;
	sub.f64 	%fd53, %fd36, %fd44;
	add.f64 	%fd54, %fd53, %fd53;
	neg.f64 	%fd55, %fd44;
	fma.rn.f64 	%fd56, %fd55, %fd36, %fd54;
	mul.f64 	%fd57, %fd42, %fd56;
	mul.f64 	%fd58, %fd45, %fd52;
	fma.rn.f64 	%fd59, %fd58, %fd44, %fd57;
	xor.b32  	%r259, %r486, -2147483648;
	mov.b32 	%r260, 1127219200;
	mov.b64 	%fd60, {%r259, %r260};
	sub.f64 	%fd61, %fd60, %fd1;
	fma.rn.f64 	%fd62, %fd61, 0d3FE62E42FEFA39EF, %fd44;
	fma.rn.f64 	%fd63, %fd61, 0dBFE62E42FEFA39EF, %fd62;
	sub.f64 	%fd64, %fd63, %fd44;
	sub.f64 	%fd65, %fd59, %fd64;
	fma.rn.f64 	%fd66, %fd61, 0d3C7ABC9E3B39803F, %fd65;
	add.f64 	%fd163, %fd62, %fd66;
	bra.uni 	$L__BB2_26;
$L__BB2_25:
	fma.rn.f64 	%fd35, %fd161, 0d7FF0000000000000, 0d7FF0000000000000;
	{
	.reg .b32 %temp; 
	mov.b64 	{%temp, %r251}, %fd161;
	}
	and.b32  	%r252, %r251, 2147483647;
	setp.eq.s32 	%p21, %r252, 0;
	selp.f64 	%fd163, 0dFFF0000000000000, %fd35, %p21;
$L__BB2_26:
	cvt.f64.f32 	%fd67, %f17;
	add.f64 	%fd68, %fd163, %fd67;
	cvt.rn.f32.f64 	%f119, %fd68;
	mul.f32 	%f120, %f119, 0f461C4000;
	cvt.rzi.s32.f32 	%r262, %f120;
	mul.wide.s32 	%rd92, %r9, 4;
	add.s64 	%rd24, %rd1, %rd92;
	st.global.u32 	[%rd24], %r262;
	cvt.rn.f32.s32 	%f287, %r262;
	setp.lt.s32 	%p23, %r534, 1;
	mov.b32 	%r506, 0;
	@%p23 bra 	$L__BB2_47;
	sub.s32 	%r263, %r8, %r195;
	add.s32 	%r264, %r263, %r6;
	mul.wide.s32 	%rd93, %r264, 4;
	add.s64 	%rd25, %rd1, %rd93;
	ld.global.u32 	%r495, [%rd25];
	setp.ne.s32 	%p24, %r495, -2147483648;
	@%p24 bra 	$L__BB2_45;
	add.s32 	%r265, %r534, -1;
	cvt.rn.f32.u32 	%f121, %r265;
	fma.rn.f32 	%f19, %f1, %f121, %f69;
	mul.f32 	%f122, %f19, 0f3F22F983;
	cvt.rni.s32.f32 	%r490, %f122;
	cvt.rn.f32.s32 	%f123, %r490;
	fma.rn.f32 	%f124, %f123, 0fBFC90FDA, %f19;
	fma.rn.f32 	%f125, %f123, 0fB3A22168, %f124;
	fma.rn.f32 	%f282, %f123, 0fA7C234C5, %f125;
	abs.f32 	%f21, %f19;
	setp.ltu.f32 	%p25, %f21, 0f47CE4780;
	@%p25 bra 	$L__BB2_36;
	setp.neu.f32 	%p26, %f21, 0f7F800000;
	@%p26 bra 	$L__BB2_31;
	mov.f32 	%f128, 0f00000000;
	mul.rn.f32 	%f282, %f19, %f128;
	mov.b32 	%r490, 0;
	bra.uni 	$L__BB2_36;
$L__BB2_31:
	mov.b32 	%r50, %f19;
	mov.b64 	%rd188, 0;
	mov.b32 	%r487, 0;
$L__BB2_32:
	.pragma "nounroll";
	mul.wide.u32 	%rd95, %r487, 4;
	mov.u64 	%rd96, __cudart_i2opi_f;
	add.s64 	%rd97, %rd96, %rd95;
	ld.global.nc.u32 	%r267, [%rd97];
	shl.b32 	%r268, %r50, 8;
	or.b32  	%r269, %r268, -2147483648;
	mad.wide.u32 	%rd98, %r267, %r269, %rd188;
	shr.u64 	%rd188, %rd98, 32;
	add.s64 	%rd99, %rd9, %rd95;
	st.local.u32 	[%rd99], %rd98;
	add.s32 	%r487, %r487, 1;
	setp.ne.s32 	%p27, %r487, 6;
	@%p27 bra 	$L__BB2_32;
	shr.u32 	%r270, %r50, 23;
	st.local.u32 	[%rd9+24], %rd188;
	and.b32  	%r53, %r270, 31;
	and.b32  	%r271, %r270, 224;
	add.s32 	%r272, %r271, -128;
	shr.u32 	%r273, %r272, 5;
	mul.wide.u32 	%rd100, %r273, 4;
	sub.s64 	%rd28, %rd9, %rd100;
	ld.local.u32 	%r488, [%rd28+24];
	ld.local.u32 	%r489, [%rd28+20];
	setp.eq.s32 	%p28, %r53, 0;
	@%p28 bra 	$L__BB2_35;
	shf.l.wrap.b32 	%r488, %r489, %r488, %r53;
	ld.local.u32 	%r274, [%rd28+16];
	shf.l.wrap.b32 	%r489, %r274, %r489, %r53;
$L__BB2_35:
	shr.u32 	%r275, %r488, 30;
	shf.l.wrap.b32 	%r276, %r489, %r488, 2;
	shl.b32 	%r277, %r489, 2;
	shr.u32 	%r278, %r276, 31;
	add.s32 	%r279, %r278, %r275;
	neg.s32 	%r280, %r279;
	setp.lt.s32 	%p29, %r50, 0;
	selp.b32 	%r490, %r280, %r279, %p29;
	xor.b32  	%r281, %r276, %r50;
	shr.s32 	%r282, %r276, 31;
	xor.b32  	%r283, %r282, %r276;
	xor.b32  	%r284, %r282, %r277;
	cvt.u64.u32 	%rd101, %r283;
	shl.b64 	%rd102, %rd101, 32;
	cvt.u64.u32 	%rd103, %r284;
	or.b64  	%rd104, %rd102, %rd103;
	cvt.rn.f64.s64 	%fd69, %rd104;
	mul.f64 	%fd70, %fd69, 0d3BF921FB54442D19;
	cvt.rn.f32.f64 	%f126, %fd70;
	neg.f32 	%f127, %f126;
	setp.lt.s32 	%p30, %r281, 0;
	selp.f32 	%f282, %f127, %f126, %p30;
$L__BB2_36:
	mul.rn.f32 	%f129, %f282, %f282;
	and.b32  	%r286, %r490, 1;
	setp.eq.b32 	%p32, %r286, 1;
	selp.f32 	%f130, 0f3F800000, %f282, %p32;
	fma.rn.f32 	%f131, %f129, %f130, 0f00000000;
	fma.rn.f32 	%f132, %f129, 0f37CBAC00, 0fBAB607ED;
	selp.f32 	%f133, %f132, 0fB94D4153, %p32;
	selp.f32 	%f134, 0f3D2AAABB, 0f3C0885E4, %p32;
	fma.rn.f32 	%f135, %f133, %f129, %f134;
	selp.f32 	%f136, 0fBEFFFFFF, 0fBE2AAAA8, %p32;
	fma.rn.f32 	%f137, %f135, %f129, %f136;
	fma.rn.f32 	%f138, %f137, %f131, %f130;
	and.b32  	%r287, %r490, 2;
	setp.eq.s32 	%p33, %r287, 0;
	mov.f32 	%f139, 0f00000000;
	sub.f32 	%f140, %f139, %f138;
	selp.f32 	%f25, %f138, %f140, %p33;
	mov.u32 	%r494, %r504;
	mov.f32 	%f283, %f286;
	@%p11 bra 	$L__BB2_44;
	setp.neu.f32 	%p34, %f13, 0f7F800000;
	@%p34 bra 	$L__BB2_39;
	mov.f32 	%f143, 0f00000000;
	mul.rn.f32 	%f283, %f11, %f143;
	mov.b32 	%r494, 0;
	bra.uni 	$L__BB2_44;
$L__BB2_39:
	mov.b32 	%r62, %f11;
	mov.b64 	%rd189, 0;
	mov.b32 	%r491, 0;
$L__BB2_40:
	.pragma "nounroll";
	mul.wide.u32 	%rd106, %r491, 4;
	mov.u64 	%rd107, __cudart_i2opi_f;
	add.s64 	%rd108, %rd107, %rd106;
	ld.global.nc.u32 	%r289, [%rd108];
	shl.b32 	%r290, %r62, 8;
	or.b32  	%r291, %r290, -2147483648;
	mad.wide.u32 	%rd109, %r289, %r291, %rd189;
	shr.u64 	%rd189, %rd109, 32;
	add.s64 	%rd110, %rd8, %rd106;
	st.local.u32 	[%rd110], %rd109;
	add.s32 	%r491, %r491, 1;
	setp.ne.s32 	%p35, %r491, 6;
	@%p35 bra 	$L__BB2_40;
	shr.u32 	%r292, %r62, 23;
	st.local.u32 	[%rd8+24], %rd189;
	and.b32  	%r65, %r292, 31;
	and.b32  	%r293, %r292, 224;
	add.s32 	%r294, %r293, -128;
	shr.u32 	%r295, %r294, 5;
	mul.wide.u32 	%rd111, %r295, 4;
	sub.s64 	%rd31, %rd8, %rd111;
	ld.local.u32 	%r492, [%rd31+24];
	ld.local.u32 	%r493, [%rd31+20];
	setp.eq.s32 	%p36, %r65, 0;
	@%p36 bra 	$L__BB2_43;
	shf.l.wrap.b32 	%r492, %r493, %r492, %r65;
	ld.local.u32 	%r296, [%rd31+16];
	shf.l.wrap.b32 	%r493, %r296, %r493, %r65;
$L__BB2_43:
	shr.u32 	%r297, %r492, 30;
	shf.l.wrap.b32 	%r298, %r493, %r492, 2;
	shl.b32 	%r299, %r493, 2;
	shr.u32 	%r300, %r298, 31;
	add.s32 	%r301, %r300, %r297;
	neg.s32 	%r302, %r301;
	setp.lt.s32 	%p37, %r62, 0;
	selp.b32 	%r494, %r302, %r301, %p37;
	xor.b32  	%r303, %r298, %r62;
	shr.s32 	%r304, %r298, 31;
	xor.b32  	%r305, %r304, %r298;
	xor.b32  	%r306, %r304, %r299;
	cvt.u64.u32 	%rd112, %r305;
	shl.b64 	%rd113, %rd112, 32;
	cvt.u64.u32 	%rd114, %r306;
	or.b64  	%rd115, %rd113, %rd114;
	cvt.rn.f64.s64 	%fd71, %rd115;
	mul.f64 	%fd72, %fd71, 0d3BF921FB54442D19;
	cvt.rn.f32.f64 	%f141, %fd72;
	neg.f32 	%f142, %f141;
	setp.lt.s32 	%p38, %r303, 0;
	selp.f32 	%f283, %f142, %f141, %p38;
$L__BB2_44:
	add.s32 	%r308, %r494, 1;
	mul.rn.f32 	%f144, %f283, %f283;
	and.b32  	%r309, %r494, 1;
	setp.eq.b32 	%p39, %r309, 1;
	selp.f32 	%f145, %f283, 0f3F800000, %p39;
	fma.rn.f32 	%f146, %f144, %f145, 0f00000000;
	fma.rn.f32 	%f147, %f144, 0f37CBAC00, 0fBAB607ED;
	selp.f32 	%f148, 0fB94D4153, %f147, %p39;
	selp.f32 	%f149, 0f3C0885E4, 0f3D2AAABB, %p39;
	fma.rn.f32 	%f150, %f148, %f144, %f149;
	selp.f32 	%f151, 0fBE2AAAA8, 0fBEFFFFFF, %p39;
	fma.rn.f32 	%f152, %f150, %f144, %f151;
	fma.rn.f32 	%f153, %f152, %f146, %f145;
	and.b32  	%r310, %r308, 2;
	setp.eq.s32 	%p40, %r310, 0;
	mov.f32 	%f154, 0f00000000;
	sub.f32 	%f155, %f154, %f153;
	selp.f32 	%f156, %f153, %f155, %p40;
	add.f32 	%f157, %f25, %f25;
	mul.f32 	%f158, %f157, %f156;
	cvt.f64.f32 	%fd73, %f158;
	add.f64 	%fd74, %fd163, %fd73;
	cvt.rn.f32.f64 	%f159, %fd74;
	mul.f32 	%f160, %f159, 0f461C4000;
	cvt.rzi.s32.f32 	%r495, %f160;
	st.global.u32 	[%rd25], %r495;
$L__BB2_45:
	cvt.rn.f32.s32 	%f29, %r495;
	setp.leu.f32 	%p41, %f29, %f287;
	@%p41 bra 	$L__BB2_47;
	mov.b32 	%r506, 1;
	mov.f32 	%f287, %f29;
$L__BB2_47:
	setp.ge.s32 	%p42, %r534, %r2;
	@%p42 bra 	$L__BB2_68;
	mul.wide.s32 	%rd116, %r195, 4;
	add.s64 	%rd32, %rd24, %rd116;
	ld.global.u32 	%r505, [%rd32];
	setp.ne.s32 	%p43, %r505, -2147483648;
	@%p43 bra 	$L__BB2_66;
	add.s32 	%r313, %r534, 1;
	cvt.rn.f32.s32 	%f161, %r313;
	fma.rn.f32 	%f31, %f1, %f161, %f69;
	mul.f32 	%f162, %f31, 0f3F22F983;
	cvt.rni.s32.f32 	%r500, %f162;
	cvt.rn.f32.s32 	%f163, %r500;
	fma.rn.f32 	%f164, %f163, 0fBFC90FDA, %f31;
	fma.rn.f32 	%f165, %f163, 0fB3A22168, %f164;
	fma.rn.f32 	%f285, %f163, 0fA7C234C5, %f165;
	abs.f32 	%f33, %f31;
	setp.ltu.f32 	%p44, %f33, 0f47CE4780;
	@%p44 bra 	$L__BB2_57;
	setp.neu.f32 	%p45, %f33, 0f7F800000;
	@%p45 bra 	$L__BB2_52;
	mov.f32 	%f168, 0f00000000;
	mul.rn.f32 	%f285, %f31, %f168;
	mov.b32 	%r500, 0;
	bra.uni 	$L__BB2_57;
$L__BB2_52:
	mov.b32 	%r79, %f31;
	mov.b64 	%rd190, 0;
	mov.b32 	%r497, 0;
$L__BB2_53:
	.pragma "nounroll";
	mul.wide.u32 	%rd118, %r497, 4;
	mov.u64 	%rd119, __cudart_i2opi_f;
	add.s64 	%rd120, %rd119, %rd118;
	ld.global.nc.u32 	%r315, [%rd120];
	shl.b32 	%r316, %r79, 8;
	or.b32  	%r317, %r316, -2147483648;
	mad.wide.u32 	%rd121, %r315, %r317, %rd190;
	shr.u64 	%rd190, %rd121, 32;
	add.s64 	%rd122, %rd7, %rd118;
	st.local.u32 	[%rd122], %rd121;
	add.s32 	%r497, %r497, 1;
	setp.ne.s32 	%p46, %r497, 6;
	@%p46 bra 	$L__BB2_53;
	shr.u32 	%r318, %r79, 23;
	st.local.u32 	[%rd7+24], %rd190;
	and.b32  	%r82, %r318, 31;
	and.b32  	%r319, %r318, 224;
	add.s32 	%r320, %r319, -128;
	shr.u32 	%r321, %r320, 5;
	mul.wide.u32 	%rd123, %r321, 4;
	sub.s64 	%rd35, %rd7, %rd123;
	ld.local.u32 	%r498, [%rd35+24];
	ld.local.u32 	%r499, [%rd35+20];
	setp.eq.s32 	%p47, %r82, 0;
	@%p47 bra 	$L__BB2_56;
	shf.l.wrap.b32 	%r498, %r499, %r498, %r82;
	ld.local.u32 	%r322, [%rd35+16];
	shf.l.wrap.b32 	%r499, %r322, %r499, %r82;
$L__BB2_56:
	shr.u32 	%r323, %r498, 30;
	shf.l.wrap.b32 	%r324, %r499, %r498, 2;
	shl.b32 	%r325, %r499, 2;
	shr.u32 	%r326, %r324, 31;
	add.s32 	%r327, %r326, %r323;
	neg.s32 	%r328, %r327;
	setp.lt.s32 	%p48, %r79, 0;
	selp.b32 	%r500, %r328, %r327, %p48;
	xor.b32  	%r329, %r324, %r79;
	shr.s32 	%r330, %r324, 31;
	xor.b32  	%r331, %r330, %r324;
	xor.b32  	%r332, %r330, %r325;
	cvt.u64.u32 	%rd124, %r331;
	shl.b64 	%rd125, %rd124, 32;
	cvt.u64.u32 	%rd126, %r332;
	or.b64  	%rd127, %rd125, %rd126;
	cvt.rn.f64.s64 	%fd75, %rd127;
	mul.f64 	%fd76, %fd75, 0d3BF921FB54442D19;
	cvt.rn.f32.f64 	%f166, %fd76;
	neg.f32 	%f167, %f166;
	setp.lt.s32 	%p49, %r329, 0;
	selp.f32 	%f285, %f167, %f166, %p49;
$L__BB2_57:
	mul.rn.f32 	%f169, %f285, %f285;
	and.b32  	%r334, %r500, 1;
	setp.eq.b32 	%p51, %r334, 1;
	selp.f32 	%f170, 0f3F800000, %f285, %p51;
	fma.rn.f32 	%f171, %f169, %f170, 0f00000000;
	fma.rn.f32 	%f172, %f169, 0f37CBAC00, 0fBAB607ED;
	selp.f32 	%f173, %f172, 0fB94D4153, %p51;
	selp.f32 	%f174, 0f3D2AAABB, 0f3C0885E4, %p51;
	fma.rn.f32 	%f175, %f173, %f169, %f174;
	selp.f32 	%f176, 0fBEFFFFFF, 0fBE2AAAA8, %p51;
	fma.rn.f32 	%f177, %f175, %f169, %f176;
	fma.rn.f32 	%f178, %f177, %f171, %f170;
	and.b32  	%r335, %r500, 2;
	setp.eq.s32 	%p52, %r335, 0;
	mov.f32 	%f179, 0f00000000;
	sub.f32 	%f180, %f179, %f178;
	selp.f32 	%f37, %f178, %f180, %p52;
	@%p11 bra 	$L__BB2_65;
	setp.neu.f32 	%p53, %f13, 0f7F800000;
	@%p53 bra 	$L__BB2_60;
	mov.f32 	%f183, 0f00000000;
	mul.rn.f32 	%f286, %f11, %f183;
	mov.b32 	%r504, 0;
	bra.uni 	$L__BB2_65;
$L__BB2_60:
	mov.b32 	%r91, %f11;
	shl.b32 	%r337, %r91, 8;
	or.b32  	%r92, %r337, -2147483648;
	mov.b64 	%rd191, 0;
	mov.b32 	%r501, 0;
$L__BB2_61:
	.pragma "nounroll";
	mul.wide.u32 	%rd129, %r501, 4;
	mov.u64 	%rd130, __cudart_i2opi_f;
	add.s64 	%rd131, %rd130, %rd129;
	ld.global.nc.u32 	%r338, [%rd131];
	mad.wide.u32 	%rd132, %r338, %r92, %rd191;
	shr.u64 	%rd191, %rd132, 32;
	add.s64 	%rd133, %rd6, %rd129;
	st.local.u32 	[%rd133], %rd132;
	add.s32 	%r501, %r501, 1;
	setp.ne.s32 	%p54, %r501, 6;
	@%p54 bra 	$L__BB2_61;
	shr.u32 	%r339, %r91, 23;
	st.local.u32 	[%rd6+24], %rd191;
	and.b32  	%r95, %r339, 31;
	and.b32  	%r340, %r339, 224;
	add.s32 	%r341, %r340, -128;
	shr.u32 	%r342, %r341, 5;
	mul.wide.u32 	%rd134, %r342, 4;
	sub.s64 	%rd38, %rd6, %rd134;
	ld.local.u32 	%r502, [%rd38+24];
	ld.local.u32 	%r503, [%rd38+20];
	setp.eq.s32 	%p55, %r95, 0;
	@%p55 bra 	$L__BB2_64;
	shf.l.wrap.b32 	%r502, %r503, %r502, %r95;
	ld.local.u32 	%r343, [%rd38+16];
	shf.l.wrap.b32 	%r503, %r343, %r503, %r95;
$L__BB2_64:
	shr.u32 	%r344, %r502, 30;
	shf.l.wrap.b32 	%r345, %r503, %r502, 2;
	shl.b32 	%r346, %r503, 2;
	shr.u32 	%r347, %r345, 31;
	add.s32 	%r348, %r347, %r344;
	neg.s32 	%r349, %r348;
	setp.lt.s32 	%p56, %r91, 0;
	selp.b32 	%r504, %r349, %r348, %p56;
	xor.b32  	%r350, %r345, %r91;
	shr.s32 	%r351, %r345, 31;
	xor.b32  	%r352, %r351, %r345;
	xor.b32  	%r353, %r351, %r346;
	cvt.u64.u32 	%rd135, %r352;
	shl.b64 	%rd136, %rd135, 32;
	cvt.u64.u32 	%rd137, %r353;
	or.b64  	%rd138, %rd136, %rd137;
	cvt.rn.f64.s64 	%fd77, %rd138;
	mul.f64 	%fd78, %fd77, 0d3BF921FB54442D19;
	cvt.rn.f32.f64 	%f181, %fd78;
	neg.f32 	%f182, %f181;
	setp.lt.s32 	%p57, %r350, 0;
	selp.f32 	%f286, %f182, %f181, %p57;
$L__BB2_65:
	add.s32 	%r355, %r504, 1;
	mul.rn.f32 	%f184, %f286, %f286;
	and.b32  	%r356, %r504, 1;
	setp.eq.b32 	%p58, %r356, 1;
	selp.f32 	%f185, %f286, 0f3F800000, %p58;
	fma.rn.f32 	%f186, %f184, %f185, 0f00000000;
	fma.rn.f32 	%f187, %f184, 0f37CBAC00, 0fBAB607ED;
	selp.f32 	%f188, 0fB94D4153, %f187, %p58;
	selp.f32 	%f189, 0f3C0885E4, 0f3D2AAABB, %p58;
	fma.rn.f32 	%f190, %f188, %f184, %f189;
	selp.f32 	%f191, 0fBE2AAAA8, 0fBEFFFFFF, %p58;
	fma.rn.f32 	%f192, %f190, %f184, %f191;
	fma.rn.f32 	%f193, %f192, %f186, %f185;
	and.b32  	%r357, %r355, 2;
	setp.eq.s32 	%p59, %r357, 0;
	mov.f32 	%f194, 0f00000000;
	sub.f32 	%f195, %f194, %f193;
	selp.f32 	%f196, %f193, %f195, %p59;
	add.f32 	%f197, %f37, %f37;
	mul.f32 	%f198, %f197, %f196;
	cvt.f64.f32 	%fd79, %f198;
	add.f64 	%fd80, %fd163, %fd79;
	cvt.rn.f32.f64 	%f199, %fd80;
	mul.f32 	%f200, %f199, 0f461C4000;
	cvt.rzi.s32.f32 	%r505, %f200;
	st.global.u32 	[%rd32], %r505;
$L__BB2_66:
	cvt.rn.f32.s32 	%f41, %r505;
	setp.geu.f32 	%p60, %f287, %f41;
	@%p60 bra 	$L__BB2_68;
	mov.b32 	%r506, 2;
	mov.f32 	%f287, %f41;
$L__BB2_68:
	setp.lt.s32 	%p61, %r6, 1;
	@%p61 bra 	$L__BB2_96;
	ld.global.u32 	%r519, [%rd24+-4];
	setp.ne.s32 	%p62, %r519, -2147483648;
	@%p62 bra 	$L__BB2_94;
	add.s32 	%r359, %r6, -1;
	cvt.rn.f32.u32 	%f201, %r359;
	fma.rn.f32 	%f43, %f2, %f201, %f71;
	mov.u32 	%r510, %r524;
	mov.f32 	%f288, %f291;
	@%p3 bra 	$L__BB2_78;
	setp.neu.f32 	%p64, %f6, 0f7F800000;
	@%p64 bra 	$L__BB2_73;
	mov.f32 	%f204, 0f00000000;
	mul.rn.f32 	%f288, %f3, %f204;
	mov.b32 	%r510, 0;
	bra.uni 	$L__BB2_78;
$L__BB2_73:
	mov.b32 	%r108, %f3;
	shl.b32 	%r361, %r108, 8;
	or.b32  	%r109, %r361, -2147483648;
	mov.b64 	%rd192, 0;
	mov.b32 	%r507, 0;
$L__BB2_74:
	.pragma "nounroll";
	mul.wide.u32 	%rd140, %r507, 4;
	mov.u64 	%rd141, __cudart_i2opi_f;
	add.s64 	%rd142, %rd141, %rd140;
	ld.global.nc.u32 	%r362, [%rd142];
	mad.wide.u32 	%rd143, %r362, %r109, %rd192;
	shr.u64 	%rd192, %rd143, 32;
	add.s64 	%rd144, %rd5, %rd140;
	st.local.u32 	[%rd144], %rd143;
	add.s32 	%r507, %r507, 1;
	setp.ne.s32 	%p65, %r507, 6;
	@%p65 bra 	$L__BB2_74;
	shr.u32 	%r363, %r108, 23;
	st.local.u32 	[%rd5+24], %rd192;
	and.b32  	%r112, %r363, 31;
	and.b32  	%r364, %r363, 224;
	add.s32 	%r365, %r364, -128;
	shr.u32 	%r366, %r365, 5;
	mul.wide.u32 	%rd145, %r366, 4;
	sub.s64 	%rd41, %rd5, %rd145;
	ld.local.u32 	%r508, [%rd41+24];
	ld.local.u32 	%r509, [%rd41+20];
	setp.eq.s32 	%p66, %r112, 0;
	@%p66 bra 	$L__BB2_77;
	shf.l.wrap.b32 	%r508, %r509, %r508, %r112;
	ld.local.u32 	%r367, [%rd41+16];
	shf.l.wrap.b32 	%r509, %r367, %r509, %r112;
$L__BB2_77:
	shr.u32 	%r368, %r508, 30;
	shf.l.wrap.b32 	%r369, %r509, %r508, 2;
	shl.b32 	%r370, %r509, 2;
	shr.u32 	%r371, %r369, 31;
	add.s32 	%r372, %r371, %r368;
	neg.s32 	%r373, %r372;
	setp.lt.s32 	%p67, %r108, 0;
	selp.b32 	%r510, %r373, %r372, %p67;
	xor.b32  	%r374, %r369, %r108;
	shr.s32 	%r375, %r369, 31;
	xor.b32  	%r376, %r375, %r369;
	xor.b32  	%r377, %r375, %r370;
	cvt.u64.u32 	%rd146, %r376;
	shl.b64 	%rd147, %rd146, 32;
	cvt.u64.u32 	%rd148, %r377;
	or.b64  	%rd149, %rd147, %rd148;
	cvt.rn.f64.s64 	%fd81, %rd149;
	mul.f64 	%fd82, %fd81, 0d3BF921FB54442D19;
	cvt.rn.f32.f64 	%f202, %fd82;
	neg.f32 	%f203, %f202;
	setp.lt.s32 	%p68, %r374, 0;
	selp.f32 	%f288, %f203, %f202, %p68;
$L__BB2_78:
	mul.rn.f32 	%f205, %f288, %f288;
	and.b32  	%r379, %r510, 1;
	setp.eq.b32 	%p69, %r379, 1;
	selp.f32 	%f206, 0f3F800000, %f288, %p69;
	fma.rn.f32 	%f207, %f205, %f206, 0f00000000;
	fma.rn.f32 	%f208, %f205, 0f37CBAC00, 0fBAB607ED;
	selp.f32 	%f209, %f208, 0fB94D4153, %p69;
	selp.f32 	%f210, 0f3D2AAABB, 0f3C0885E4, %p69;
	fma.rn.f32 	%f211, %f209, %f205, %f210;
	selp.f32 	%f212, 0fBEFFFFFF, 0fBE2AAAA8, %p69;
	fma.rn.f32 	%f213, %f211, %f205, %f212;
	fma.rn.f32 	%f214, %f213, %f207, %f206;
	and.b32  	%r380, %r510, 2;
	setp.eq.s32 	%p70, %r380, 0;
	mov.f32 	%f215, 0f00000000;
	sub.f32 	%f216, %f215, %f214;
	selp.f32 	%f47, %f214, %f216, %p70;
	mul.f32 	%f48, %f43, 0f3F000000;
	mul.f32 	%f217, %f48, 0f3F22F983;
	cvt.rni.s32.f32 	%r514, %f217;
	cvt.rn.f32.s32 	%f218, %r514;
	fma.rn.f32 	%f219, %f218, 0fBFC90FDA, %f48;
	fma.rn.f32 	%f220, %f218, 0fB3A22168, %f219;
	fma.rn.f32 	%f289, %f218, 0fA7C234C5, %f220;
	abs.f32 	%f50, %f48;
	setp.ltu.f32 	%p71, %f50, 0f47CE4780;
	@%p71 bra 	$L__BB2_86;
	setp.neu.f32 	%p72, %f50, 0f7F800000;
	@%p72 bra 	$L__BB2_81;
	mov.f32 	%f223, 0f00000000;
	mul.rn.f32 	%f289, %f48, %f223;
	mov.b32 	%r514, 0;
	bra.uni 	$L__BB2_86;
$L__BB2_81:
	mov.b32 	%r122, %f48;
	shl.b32 	%r382, %r122, 8;
	or.b32  	%r123, %r382, -2147483648;
	mov.b64 	%rd193, 0;
	mov.b32 	%r511, 0;
$L__BB2_82:
	.pragma "nounroll";
	mul.wide.u32 	%rd151, %r511, 4;
	mov.u64 	%rd152, __cudart_i2opi_f;
	add.s64 	%rd153, %rd152, %rd151;
	ld.global.nc.u32 	%r383, [%rd153];
	mad.wide.u32 	%rd154, %r383, %r123, %rd193;
	shr.u64 	%rd193, %rd154, 32;
	add.s64 	%rd155, %rd4, %rd151;
	st.local.u32 	[%rd155], %rd154;
	add.s32 	%r511, %r511, 1;
	setp.ne.s32 	%p73, %r511, 6;
	@%p73 bra 	$L__BB2_82;
	shr.u32 	%r384, %r122, 23;
	st.local.u32 	[%rd4+24], %rd193;
	and.b32  	%r126, %r384, 31;
	and.b32  	%r385, %r384, 224;
	add.s32 	%r386, %r385, -128;
	shr.u32 	%r387, %r386, 5;
	mul.wide.u32 	%rd156, %r387, 4;
	sub.s64 	%rd44, %rd4, %rd156;
	ld.local.u32 	%r512, [%rd44+24];
	ld.local.u32 	%r513, [%rd44+20];
	setp.eq.s32 	%p74, %r126, 0;
	@%p74 bra 	$L__BB2_85;
	shf.l.wrap.b32 	%r512, %r513, %r512, %r126;
	ld.local.u32 	%r388, [%rd44+16];
	shf.l.wrap.b32 	%r513, %r388, %r513, %r126;
$L__BB2_85:
	shr.u32 	%r389, %r512, 30;
	shf.l.wrap.b32 	%r390, %r513, %r512, 2;
	shl.b32 	%r391, %r513, 2;
	shr.u32 	%r392, %r390, 31;
	add.s32 	%r393, %r392, %r389;
	neg.s32 	%r394, %r393;
	setp.lt.s32 	%p75, %r122, 0;
	selp.b32 	%r514, %r394, %r393, %p75;
	xor.b32  	%r395, %r390, %r122;
	shr.s32 	%r396, %r390, 31;
	xor.b32  	%r397, %r396, %r390;
	xor.b32  	%r398, %r396, %r391;
	cvt.u64.u32 	%rd157, %r397;
	shl.b64 	%rd158, %rd157, 32;
	cvt.u64.u32 	%rd159, %r398;
	or.b64  	%rd160, %rd158, %rd159;
	cvt.rn.f64.s64 	%fd83, %rd160;
	mul.f64 	%fd84, %fd83, 0d3BF921FB54442D19;
	cvt.rn.f32.f64 	%f221, %fd84;
	neg.f32 	%f222, %f221;
	setp.lt.s32 	%p76, %r395, 0;
	selp.f32 	%f289, %f222, %f221, %p76;
$L__BB2_86:
	add.s32 	%r401, %r514, 1;
	mul.rn.f32 	%f224, %f289, %f289;
	and.b32  	%r402, %r514, 1;
	setp.eq.b32 	%p77, %r402, 1;
	selp.f32 	%f225, %f289, 0f3F800000, %p77;
	fma.rn.f32 	%f226, %f224, %f225, 0f00000000;
	fma.rn.f32 	%f227, %f224, 0f37CBAC00, 0fBAB607ED;
	selp.f32 	%f228, 0fB94D4153, %f227, %p77;
	selp.f32 	%f229, 0f3C0885E4, 0f3D2AAABB, %p77;
	fma.rn.f32 	%f230, %f228, %f224, %f229;
	selp.f32 	%f231, 0fBE2AAAA8, 0fBEFFFFFF, %p77;
	fma.rn.f32 	%f232, %f230, %f224, %f231;
	fma.rn.f32 	%f233, %f232, %f226, %f225;
	and.b32  	%r403, %r401, 2;
	setp.eq.s32 	%p78, %r403, 0;
	mov.f32 	%f234, 0f00000000;
	sub.f32 	%f235, %f234, %f233;
	selp.f32 	%f236, %f233, %f235, %p78;
	add.f32 	%f237, %f47, %f47;
	mul.f32 	%f54, %f237, %f236;
	cvt.f64.f32 	%fd85, %f43;
	add.f64 	%fd86, %fd85, 0dBFF921FB54442D18;
	abs.f64 	%fd164, %fd86;
	{
	.reg .b32 %temp; 
	mov.b64 	{%temp, %r515}, %fd164;
	}
	{
	.reg .b32 %temp; 
	mov.b64 	{%r516, %temp}, %fd164;
	}
	setp.gt.s32 	%p79, %r515, 1048575;
	mov.b32 	%r517, -1023;
	@%p79 bra 	$L__BB2_88;
	mul.f64 	%fd164, %fd164, 0d4350000000000000;
	{
	.reg .b32 %temp; 
	mov.b64 	{%temp, %r515}, %fd164;
	}
	{
	.reg .b32 %temp; 
	mov.b64 	{%r516, %temp}, %fd164;
	}
	mov.b32 	%r517, -1077;
$L__BB2_88:
	add.s32 	%r405, %r515, -1;
	setp.gt.u32 	%p80, %r405, 2146435070;
	@%p80 bra 	$L__BB2_92;
	shr.u32 	%r408, %r515, 20;
	add.s32 	%r518, %r517, %r408;
	and.b32  	%r409, %r515, 1048575;
	or.b32  	%r410, %r409, 1072693248;
	mov.b64 	%fd165, {%r516, %r410};
	setp.lt.u32 	%p82, %r410, 1073127583;
	@%p82 bra 	$L__BB2_91;
	{
	.reg .b32 %temp; 
	mov.b64 	{%r411, %temp}, %fd165;
	}
	{
	.reg .b32 %temp; 
	mov.b64 	{%temp, %r412}, %fd165;
	}
	add.s32 	%r413, %r412, -1048576;
	mov.b64 	%fd165, {%r411, %r413};
	add.s32 	%r518, %r518, 1;
$L__BB2_91:
	add.f64 	%fd88, %fd165, 0dBFF0000000000000;
	add.f64 	%fd89, %fd165, 0d3FF0000000000000;
	rcp.approx.ftz.f64 	%fd90, %fd89;
	neg.f64 	%fd91, %fd89;
	fma.rn.f64 	%fd92, %fd91, %fd90, 0d3FF0000000000000;
	fma.rn.f64 	%fd93, %fd92, %fd92, %fd92;
	fma.rn.f64 	%fd94, %fd93, %fd90, %fd90;
	mul.f64 	%fd95, %fd88, %fd94;
	fma.rn.f64 	%fd96, %fd88, %fd94, %fd95;
	mul.f64 	%fd97, %fd96, %fd96;
	fma.rn.f64 	%fd98, %fd97, 0d3EB1380B3AE80F1E, 0d3ED0EE258B7A8B04;
	fma.rn.f64 	%fd99, %fd98, %fd97, 0d3EF3B2669F02676F;
	fma.rn.f64 	%fd100, %fd99, %fd97, 0d3F1745CBA9AB0956;
	fma.rn.f64 	%fd101, %fd100, %fd97, 0d3F3C71C72D1B5154;
	fma.rn.f64 	%fd102, %fd101, %fd97, 0d3F624924923BE72D;
	fma.rn.f64 	%fd103, %fd102, %fd97, 0d3F8999999999A3C4;
	fma.rn.f64 	%fd104, %fd103, %fd97, 0d3FB5555555555554;
	sub.f64 	%fd105, %fd88, %fd96;
	add.f64 	%fd106, %fd105, %fd105;
	neg.f64 	%fd107, %fd96;
	fma.rn.f64 	%fd108, %fd107, %fd88, %fd106;
	mul.f64 	%fd109, %fd94, %fd108;
	mul.f64 	%fd110, %fd97, %fd104;
	fma.rn.f64 	%fd111, %fd110, %fd96, %fd109;
	xor.b32  	%r414, %r518, -2147483648;
	mov.b32 	%r415, 1127219200;
	mov.b64 	%fd112, {%r414, %r415};
	sub.f64 	%fd113, %fd112, %fd1;
	fma.rn.f64 	%fd114, %fd113, 0d3FE62E42FEFA39EF, %fd96;
	fma.rn.f64 	%fd115, %fd113, 0dBFE62E42FEFA39EF, %fd114;
	sub.f64 	%fd116, %fd115, %fd96;
	sub.f64 	%fd117, %fd111, %fd116;
	fma.rn.f64 	%fd118, %fd113, 0d3C7ABC9E3B39803F, %fd117;
	add.f64 	%fd166, %fd114, %fd118;
	bra.uni 	$L__BB2_93;
$L__BB2_92:
	fma.rn.f64 	%fd87, %fd164, 0d7FF0000000000000, 0d7FF0000000000000;
	{
	.reg .b32 %temp; 
	mov.b64 	{%temp, %r406}, %fd164;
	}
	and.b32  	%r407, %r406, 2147483647;
	setp.eq.s32 	%p81, %r407, 0;
	selp.f64 	%fd166, 0dFFF0000000000000, %fd87, %p81;
$L__BB2_93:
	cvt.f64.f32 	%fd119, %f54;
	add.f64 	%fd120, %fd166, %fd119;
	cvt.rn.f32.f64 	%f238, %fd120;
	mul.f32 	%f239, %f238, 0f461C4000;
	cvt.rzi.s32.f32 	%r519, %f239;
	st.global.u32 	[%rd24+-4], %r519;
$L__BB2_94:
	cvt.rn.f32.s32 	%f55, %r519;
	setp.geu.f32 	%p83, %f287, %f55;
	@%p83 bra 	$L__BB2_96;
	mov.b32 	%r506, 3;
	mov.f32 	%f287, %f55;
$L__BB2_96:
	setp.ge.s32 	%p84, %r6, %r3;
	@%p84 bra 	$L__BB2_123;
	add.s32 	%r535, %r6, 1;
	ld.global.u32 	%r533, [%rd24+4];
	setp.ne.s32 	%p85, %r533, -2147483648;
	@%p85 bra 	$L__BB2_122;
	cvt.rn.f32.s32 	%f240, %r535;
	fma.rn.f32 	%f57, %f2, %f240, %f71;
	@%p3 bra 	$L__BB2_106;
	setp.neu.f32 	%p87, %f6, 0f7F800000;
	@%p87 bra 	$L__BB2_101;
	mov.f32 	%f243, 0f00000000;
	mul.rn.f32 	%f291, %f3, %f243;
	mov.b32 	%r524, 0;
	bra.uni 	$L__BB2_106;
$L__BB2_101:
	mov.b32 	%r150, %f3;
	shl.b32 	%r418, %r150, 8;
	or.b32  	%r151, %r418, -2147483648;
	mov.b64 	%rd194, 0;
	mov.b32 	%r521, 0;
$L__BB2_102:
	.pragma "nounroll";
	mul.wide.u32 	%rd162, %r521, 4;
	mov.u64 	%rd163, __cudart_i2opi_f;
	add.s64 	%rd164, %rd163, %rd162;
	ld.global.nc.u32 	%r419, [%rd164];
	mad.wide.u32 	%rd165, %r419, %r151, %rd194;
	shr.u64 	%rd194, %rd165, 32;
	add.s64 	%rd166, %rd3, %rd162;
	st.local.u32 	[%rd166], %rd165;
	add.s32 	%r521, %r521, 1;
	setp.ne.s32 	%p88, %r521, 6;
	@%p88 bra 	$L__BB2_102;
	shr.u32 	%r420, %r150, 23;
	st.local.u32 	[%rd3+24], %rd194;
	and.b32  	%r154, %r420, 31;
	and.b32  	%r421, %r420, 224;
	add.s32 	%r422, %r421, -128;
	shr.u32 	%r423, %r422, 5;
	mul.wide.u32 	%rd167, %r423, 4;
	sub.s64 	%rd47, %rd3, %rd167;
	ld.local.u32 	%r522, [%rd47+24];
	ld.local.u32 	%r523, [%rd47+20];
	setp.eq.s32 	%p89, %r154, 0;
	@%p89 bra 	$L__BB2_105;
	shf.l.wrap.b32 	%r522, %r523, %r522, %r154;
	ld.local.u32 	%r424, [%rd47+16];
	shf.l.wrap.b32 	%r523, %r424, %r523, %r154;
$L__BB2_105:
	shr.u32 	%r425, %r522, 30;
	shf.l.wrap.b32 	%r426, %r523, %r522, 2;
	shl.b32 	%r427, %r523, 2;
	shr.u32 	%r428, %r426, 31;
	add.s32 	%r429, %r428, %r425;
	neg.s32 	%r430, %r429;
	setp.lt.s32 	%p90, %r150, 0;
	selp.b32 	%r524, %r430, %r429, %p90;
	xor.b32  	%r431, %r426, %r150;
	shr.s32 	%r432, %r426, 31;
	xor.b32  	%r433, %r432, %r426;
	xor.b32  	%r434, %r432, %r427;
	cvt.u64.u32 	%rd168, %r433;
	shl.b64 	%rd169, %rd168, 32;
	cvt.u64.u32 	%rd170, %r434;
	or.b64  	%rd171, %rd169, %rd170;
	cvt.rn.f64.s64 	%fd121, %rd171;
	mul.f64 	%fd122, %fd121, 0d3BF921FB54442D19;
	cvt.rn.f32.f64 	%f241, %fd122;
	neg.f32 	%f242, %f241;
	setp.lt.s32 	%p91, %r431, 0;
	selp.f32 	%f291, %f242, %f241, %p91;
$L__BB2_106:
	mul.rn.f32 	%f244, %f291, %f291;
	and.b32  	%r436, %r524, 1;
	setp.eq.b32 	%p92, %r436, 1;
	selp.f32 	%f245, 0f3F800000, %f291, %p92;
	fma.rn.f32 	%f246, %f244, %f245, 0f00000000;
	fma.rn.f32 	%f247, %f244, 0f37CBAC00, 0fBAB607ED;
	selp.f32 	%f248, %f247, 0fB94D4153, %p92;
	selp.f32 	%f249, 0f3D2AAABB, 0f3C0885E4, %p92;
	fma.rn.f32 	%f250, %f248, %f244, %f249;
	selp.f32 	%f251, 0fBEFFFFFF, 0fBE2AAAA8, %p92;
	fma.rn.f32 	%f252, %f250, %f244, %f251;
	fma.rn.f32 	%f253, %f252, %f246, %f245;
	and.b32  	%r437, %r524, 2;
	setp.eq.s32 	%p93, %r437, 0;
	mov.f32 	%f254, 0f00000000;
	sub.f32 	%f255, %f254, %f253;
	selp.f32 	%f61, %f253, %f255, %p93;
	mul.f32 	%f62, %f57, 0f3F000000;
	mul.f32 	%f256, %f62, 0f3F22F983;
	cvt.rni.s32.f32 	%r528, %f256;
	cvt.rn.f32.s32 	%f257, %r528;
	fma.rn.f32 	%f258, %f257, 0fBFC90FDA, %f62;
	fma.rn.f32 	%f259, %f257, 0fB3A22168, %f258;
	fma.rn.f32 	%f292, %f257, 0fA7C234C5, %f259;
	abs.f32 	%f64, %f62;
	setp.ltu.f32 	%p94, %f64, 0f47CE4780;
	@%p94 bra 	$L__BB2_114;
	setp.neu.f32 	%p95, %f64, 0f7F800000;
	@%p95 bra 	$L__BB2_109;
	mov.f32 	%f262, 0f00000000;
	mul.rn.f32 	%f292, %f62, %f262;
	mov.b32 	%r528, 0;
	bra.uni 	$L__BB2_114;
$L__BB2_109:
	mov.b32 	%r164, %f62;
	shl.b32 	%r439, %r164, 8;
	or.b32  	%r165, %r439, -2147483648;
	mov.b64 	%rd195, 0;
	mov.b32 	%r525, 0;
$L__BB2_110:
	.pragma "nounroll";
	mul.wide.u32 	%rd173, %r525, 4;
	mov.u64 	%rd174, __cudart_i2opi_f;
	add.s64 	%rd175, %rd174, %rd173;
	ld.global.nc.u32 	%r440, [%rd175];
	mad.wide.u32 	%rd176, %r440, %r165, %rd195;
	shr.u64 	%rd195, %rd176, 32;
	add.s64 	%rd177, %rd2, %rd173;
	st.local.u32 	[%rd177], %rd176;
	add.s32 	%r525, %r525, 1;
	setp.ne.s32 	%p96, %r525, 6;
	@%p96 bra 	$L__BB2_110;
	shr.u32 	%r441, %r164, 23;
	st.local.u32 	[%rd2+24], %rd195;
	and.b32  	%r168, %r441, 31;
	and.b32  	%r442, %r441, 224;
	add.s32 	%r443, %r442, -128;
	shr.u32 	%r444, %r443, 5;
	mul.wide.u32 	%rd178, %r444, 4;
	sub.s64 	%rd50, %rd2, %rd178;
	ld.local.u32 	%r526, [%rd50+24];
	ld.local.u32 	%r527, [%rd50+20];
	setp.eq.s32 	%p97, %r168, 0;
	@%p97 bra 	$L__BB2_113;
	shf.l.wrap.b32 	%r526, %r527, %r526, %r168;
	ld.local.u32 	%r445, [%rd50+16];
	shf.l.wrap.b32 	%r527, %r445, %r527, %r168;
$L__BB2_113:
	shr.u32 	%r446, %r526, 30;
	shf.l.wrap.b32 	%r447, %r527, %r526, 2;
	shl.b32 	%r448, %r527, 2;
	shr.u32 	%r449, %r447, 31;
	add.s32 	%r450, %r449, %r446;
	neg.s32 	%r451, %r450;
	setp.lt.s32 	%p98, %r164, 0;
	selp.b32 	%r528, %r451, %r450, %p98;
	xor.b32  	%r452, %r447, %r164;
	shr.s32 	%r453, %r447, 31;
	xor.b32  	%r454, %r453, %r447;
	xor.b32  	%r455, %r453, %r448;
	cvt.u64.u32 	%rd179, %r454;
	shl.b64 	%rd180, %rd179, 32;
	cvt.u64.u32 	%rd181, %r455;
	or.b64  	%rd182, %rd180, %rd181;
	cvt.rn.f64.s64 	%fd123, %rd182;
	mul.f64 	%fd124, %fd123, 0d3BF921FB54442D19;
	cvt.rn.f32.f64 	%f260, %fd124;
	neg.f32 	%f261, %f260;
	setp.lt.s32 	%p99, %r452, 0;
	selp.f32 	%f292, %f261, %f260, %p99;
$L__BB2_114:
	add.s32 	%r458, %r528, 1;
	mul.rn.f32 	%f263, %f292, %f292;
	and.b32  	%r459, %r528, 1;
	setp.eq.b32 	%p100, %r459, 1;
	selp.f32 	%f264, %f292, 0f3F800000, %p100;
	fma.rn.f32 	%f265, %f263, %f264, 0f00000000;
	fma.rn.f32 	%f266, %f263, 0f37CBAC00, 0fBAB607ED;
	selp.f32 	%f267, 0fB94D4153, %f266, %p100;
	selp.f32 	%f268, 0f3C0885E4, 0f3D2AAABB, %p100;
	fma.rn.f32 	%f269, %f267, %f263, %f268;
	selp.f32 	%f270, 0fBE2AAAA8, 0fBEFFFFFF, %p100;
	fma.rn.f32 	%f271, %f269, %f263, %f270;
	fma.rn.f32 	%f272, %f271, %f265, %f264;
	and.b32  	%r460, %r458, 2;
	setp.eq.s32 	%p101, %r460, 0;
	mov.f32 	%f273, 0f00000000;
	sub.f32 	%f274, %f273, %f272;
	selp.f32 	%f275, %f272, %f274, %p101;
	add.f32 	%f276, %f61, %f61;
	mul.f32 	%f68, %f276, %f275;
	cvt.f64.f32 	%fd125, %f57;
	add.f64 	%fd126, %fd125, 0dBFF921FB54442D18;
	abs.f64 	%fd167, %fd126;
	{
	.reg .b32 %temp; 
	mov.b64 	{%temp, %r529}, %fd167;
	}
	{
	.reg .b32 %temp; 
	mov.b64 	{%r530, %temp}, %fd167;
	}
	setp.gt.s32 	%p102, %r529, 1048575;
	mov.b32 	%r531, -1023;
	@%p102 bra 	$L__BB2_116;
	mul.f64 	%fd167, %fd167, 0d4350000000000000;
	{
	.reg .b32 %temp; 
	mov.b64 	{%temp, %r529}, %fd167;
	}
	{
	.reg .b32 %temp; 
	mov.b64 	{%r530, %temp}, %fd167;
	}
	mov.b32 	%r531, -1077;
$L__BB2_116:
	add.s32 	%r462, %r529, -1;
	setp.gt.u32 	%p103, %r462, 2146435070;
	@%p103 bra 	$L__BB2_120;
	shr.u32 	%r465, %r529, 20;
	add.s32 	%r532, %r531, %r465;
	and.b32  	%r466, %r529, 1048575;
	or.b32  	%r467, %r466, 1072693248;
	mov.b64 	%fd168, {%r530, %r467};
	setp.lt.u32 	%p105, %r467, 1073127583;
	@%p105 bra 	$L__BB2_119;
	{
	.reg .b32 %temp; 
	mov.b64 	{%r468, %temp}, %fd168;
	}
	{
	.reg .b32 %temp; 
	mov.b64 	{%temp, %r469}, %fd168;
	}
	add.s32 	%r470, %r469, -1048576;
	mov.b64 	%fd168, {%r468, %r470};
	add.s32 	%r532, %r532, 1;
$L__BB2_119:
	add.f64 	%fd128, %fd168, 0dBFF0000000000000;
	add.f64 	%fd129, %fd168, 0d3FF0000000000000;
	rcp.approx.ftz.f64 	%fd130, %fd129;
	neg.f64 	%fd131, %fd129;
	fma.rn.f64 	%fd132, %fd131, %fd130, 0d3FF0000000000000;
	fma.rn.f64 	%fd133, %fd132, %fd132, %fd132;
	fma.rn.f64 	%fd134, %fd133, %fd130, %fd130;
	mul.f64 	%fd135, %fd128, %fd134;
	fma.rn.f64 	%fd136, %fd128, %fd134, %fd135;
	mul.f64 	%fd137, %fd136, %fd136;
	fma.rn.f64 	%fd138, %fd137, 0d3EB1380B3AE80F1E, 0d3ED0EE258B7A8B04;
	fma.rn.f64 	%fd139, %fd138, %fd137, 0d3EF3B2669F02676F;
	fma.rn.f64 	%fd140, %fd139, %fd137, 0d3F1745CBA9AB0956;
	fma.rn.f64 	%fd141, %fd140, %fd137, 0d3F3C71C72D1B5154;
	fma.rn.f64 	%fd142, %fd141, %fd137, 0d3F624924923BE72D;
	fma.rn.f64 	%fd143, %fd142, %fd137, 0d3F8999999999A3C4;
	fma.rn.f64 	%fd144, %fd143, %fd137, 0d3FB5555555555554;
	sub.f64 	%fd145, %fd128, %fd136;
	add.f64 	%fd146, %fd145, %fd145;
	neg.f64 	%fd147, %fd136;
	fma.rn.f64 	%fd148, %fd147, %fd128, %fd146;
	mul.f64 	%fd149, %fd134, %fd148;
	mul.f64 	%fd150, %fd137, %fd144;
	fma.rn.f64 	%fd151, %fd150, %fd136, %fd149;
	xor.b32  	%r471, %r532, -2147483648;
	mov.b32 	%r472, 1127219200;
	mov.b64 	%fd152, {%r471, %r472};
	sub.f64 	%fd153, %fd152, %fd1;
	fma.rn.f64 	%fd154, %fd153, 0d3FE62E42FEFA39EF, %fd136;
	fma.rn.f64 	%fd155, %fd153, 0dBFE62E42FEFA39EF, %fd154;
	sub.f64 	%fd156, %fd155, %fd136;
	sub.f64 	%fd157, %fd151, %fd156;
	fma.rn.f64 	%fd158, %fd153, 0d3C7ABC9E3B39803F, %fd157;
	add.f64 	%fd169, %fd154, %fd158;
	bra.uni 	$L__BB2_121;
$L__BB2_120:
	fma.rn.f64 	%fd127, %fd167, 0d7FF0000000000000, 0d7FF0000000000000;
	{
	.reg .b32 %temp; 
	mov.b64 	{%temp, %r463}, %fd167;
	}
	and.b32  	%r464, %r463, 2147483647;
	setp.eq.s32 	%p104, %r464, 0;
	selp.f64 	%fd169, 0dFFF0000000000000, %fd127, %p104;
$L__BB2_121:
	cvt.f64.f32 	%fd159, %f68;
	add.f64 	%fd160, %fd169, %fd159;
	cvt.rn.f32.f64 	%f277, %fd160;
	mul.f32 	%f278, %f277, 0f461C4000;
	cvt.rzi.s32.f32 	%r533, %f278;
	st.global.u32 	[%rd24+4], %r533;
$L__BB2_122:
	cvt.rn.f32.s32 	%f279, %r533;
	setp.lt.f32 	%p106, %f287, %f279;
	@%p106 bra 	$L__BB2_131;
$L__BB2_123:
	setp.gt.s32 	%p107, %r506, 1;
	@%p107 bra 	$L__BB2_129;
	setp.eq.s32 	%p109, %r506, 1;
	@%p109 bra 	$L__BB2_127;
	st.global.u32 	[%rd12+4], %r1;
	st.global.u32 	[%rd12+-8], %r534;
	st.global.u32 	[%rd12+-4], %r6;
$L__BB2_126:
	ret;
$L__BB2_127:
	add.s32 	%r534, %r534, -1;
	mov.u32 	%r535, %r6;
	bra.uni 	$L__BB2_131;
$L__BB2_128:
	add.s32 	%r534, %r534, 1;
	mov.u32 	%r535, %r6;
	bra.uni 	$L__BB2_131;
$L__BB2_129:
	setp.eq.s32 	%p108, %r506, 2;
	@%p108 bra 	$L__BB2_128;
	add.s32 	%r535, %r6, -1;
$L__BB2_131:
	st.global.u32 	[%rd12+-8], %r534;
	st.global.u32 	[%rd12+-4], %r535;
	bra.uni 	$L__BB2_2;

}
	// .globl	_Z23kernel_leading_followerP8Searcheri
.visible .entry _Z23kernel_leading_followerP8Searcheri(
	.param .u64 .ptr .align 1 _Z23kernel_leading_followerP8Searcheri_param_0,
	.param .u32 _Z23kernel_leading_followerP8Searcheri_param_1
)
{
	.reg .pred 	%p<4>;
	.reg .b32 	%r<14>;
	.reg .b64 	%rd<8>;

	ld.param.u64 	%rd3, [_Z23kernel_leading_followerP8Searcheri_param_0];
	ld.param.u32 	%r7, [_Z23kernel_leading_followerP8Searcheri_param_1];
	cvta.to.global.u64 	%rd1, %rd3;
	mov.u32 	%r8, %tid.x;
	mov.u32 	%r9, %ctaid.x;
	mov.u32 	%r10, %ntid.x;
	mad.lo.s32 	%r12, %r9, %r10, %r8;
	setp.ge.s32 	%p1, %r12, %r7;
	@%p1 bra 	$L__BB3_6;
	mul.wide.s32 	%rd4, %r12, 20;
	add.s64 	%rd5, %rd1, %rd4;
	add.s64 	%rd2, %rd5, 16;
	ld.global.u32 	%r11, [%rd5+16];
$L__BB3_2:
	mov.u32 	%r3, %r11;
	setp.eq.s32 	%p2, %r3, %r12;
	@%p2 bra 	$L__BB3_4;
	mul.wide.s32 	%rd6, %r3, 20;
	add.s64 	%rd7, %rd1, %rd6;
	ld.global.u32 	%r11, [%rd7+16];
$L__BB3_4:
	setp.ne.s32 	%p3, %r3, %r12;
	mov.u32 	%r12, %r3;
	@%p3 bra 	$L__BB3_2;
	st.global.u32 	[%rd2], %r11;
$L__BB3_6:
	ret;

}
	// .globl	_Z18kernel_total_stepsP8SearcheriPi
.visible .entry _Z18kernel_total_stepsP8SearcheriPi(
	.param .u64 .ptr .align 1 _Z18kernel_total_stepsP8SearcheriPi_param_0,
	.param .u32 _Z18kernel_total_stepsP8SearcheriPi_param_1,
	.param .u64 .ptr .align 1 _Z18kernel_total_stepsP8SearcheriPi_param_2
)
{
	.reg .pred 	%p<2>;
	.reg .b32 	%r<9>;
	.reg .b64 	%rd<9>;

	ld.param.u64 	%rd1, [_Z18kernel_total_stepsP8SearcheriPi_param_0];
	ld.param.u32 	%r2, [_Z18kernel_total_stepsP8SearcheriPi_param_1];
	ld.param.u64 	%rd2, [_Z18kernel_total_stepsP8SearcheriPi_param_2];
	mov.u32 	%r3, %tid.x;
	mov.u32 	%r4, %ctaid.x;
	mov.u32 	%r5, %ntid.x;
	mad.lo.s32 	%r1, %r4, %r5, %r3;
	setp.ge.s32 	%p1, %r1, %r2;
	@%p1 bra 	$L__BB4_2;
	cvta.to.global.u64 	%rd3, %rd1;
	cvta.to.global.u64 	%rd4, %rd2;
	mul.wide.s32 	%rd5, %r1, 20;
	add.s64 	%rd6, %rd3, %rd5;
	ld.global.u32 	%r6, [%rd6+16];
	mul.wide.s32 	%rd7, %r6, 4;
	add.s64 	%rd8, %rd4, %rd7;
	ld.global.u32 	%r7, [%rd6+12];
	atom.global.add.u32 	%r8, [%rd8], %r7;
$L__BB4_2:
	ret;

}
	// .globl	_Z21kernel_climbing_fueraP8SearcherPiii
.visible .entry _Z21kernel_climbing_fueraP8SearcherPiii(
	.param .u64 .ptr .align 1 _Z21kernel_climbing_fueraP8SearcherPiii_param_0,
	.param .u64 .ptr .align 1 _Z21kernel_climbing_fueraP8SearcherPiii_param_1,
	.param .u32 _Z21kernel_climbing_fueraP8SearcherPiii_param_2,
	.param .u32 _Z21kernel_climbing_fueraP8SearcherPiii_param_3
)
{
	.reg .pred 	%p<2>;
	.reg .b32 	%r<11>;
	.reg .b64 	%rd<9>;

	ld.param.u64 	%rd1, [_Z21kernel_climbing_fueraP8SearcherPiii_param_0];
	ld.param.u64 	%rd2, [_Z21kernel_climbing_fueraP8SearcherPiii_param_1];
	ld.param.u32 	%r3, [_Z21kernel_climbing_fueraP8SearcherPiii_param_2];
	ld.param.u32 	%r2, [_Z21kernel_climbing_fueraP8SearcherPiii_param_3];
	mov.u32 	%r4, %tid.x;
	mov.u32 	%r5, %ctaid.x;
	mov.u32 	%r6, %ntid.x;
	mad.lo.s32 	%r1, %r5, %r6, %r4;
	setp.ge.s32 	%p1, %r1, %r3;
	@%p1 bra 	$L__BB5_2;
	cvta.to.global.u64 	%rd3, %rd1;
	cvta.to.global.u64 	%rd4, %rd2;
	mul.wide.s32 	%rd5, %r1, 20;
	add.s64 	%rd6, %rd3, %rd5;
	ld.global.u32 	%r7, [%rd6+4];
	ld.global.u32 	%r8, [%rd6+8];
	mad.lo.s32 	%r9, %r7, %r2, %r8;
	mul.wide.s32 	%rd7, %r9, 4;
	add.s64 	%rd8, %rd4, %rd7;
	ld.global.u32 	%r10, [%rd8];
	st.global.u32 	[%rd6+16], %r10;
$L__BB5_2:
	ret;

}


// ===== COMPILED SASS (sm_100) =====

	.target	sm_100

	.elftype	@"ET_EXEC"


//--------------------- .note.nv.tkinfo           --------------------------
	.section	.note.nv.tkinfo,"",@"SHT_NOTE"
	.sectionflags	@"SHF_NOTE_NV_TKINFO"
	.tkinfo
        /*0018*/ 	.word	0x00000002
        /*0030*/ 	.string	""
        /*0030*/ 	.string	"ptxas"
        /*0030*/ 	.string	"Cuda compilation tools, release 13.0, V13.0.88"
        /*0030*/ 	.string	"Build cuda_13.0.r13.0/compiler.36424714_0"
        /*0030*/ 	.string	"-arch sm_100 -m 64 "



//--------------------- .note.nv.cuinfo           --------------------------
	.section	.note.nv.cuinfo,"",@"SHT_NOTE"
	.sectionflags	@"SHF_NOTE_NV_CUINFO"
        /*0018*/ 	.short	0x0002
        /*001a*/ 	.short	0x0064
        /*001c*/ 	.short	0x0082
	.zero		2


//--------------------- .nv.info                  --------------------------
	.section	.nv.info,"",@"SHT_CUDA_INFO"
	.align	4


	//----- nvinfo : EIATTR_REGCOUNT
	.align		4
        /*0000*/ 	.byte	0x04, 0x2f
        /*0002*/ 	.short	(.L_2 - .L_1)
	.align		4
.L_1:
        /*0004*/ 	.word	index@(_Z12reductionMaxPiiS_)
        /*0008*/ 	.word	0x0000000a


	//----- nvinfo : EIATTR_FRAME_SIZE
	.align		4
.L_2:
        /*000c*/ 	.byte	0x04, 0x11
        /*000e*/ 	.short	(.L_4 - .L_3)
	.align		4
.L_3:
        /*0010*/ 	.word	index@(_Z12reductionMaxPiiS_)
        /*0014*/ 	.word	0x00000000


	//----- nvinfo : EIATTR_REGCOUNT
	.align		4
.L_4:
        /*0018*/ 	.byte	0x04, 0x2f
        /*001a*/ 	.short	(.L_6 - .L_5)
	.align		4
.L_5:
        /*001c*/ 	.word	index@(_Z20kernel_searchers_iniP8SearcheriPi)
        /*0020*/ 	.word	0x0000000c


	//----- nvinfo : EIATTR_FRAME_SIZE
	.align		4
.L_6:
        /*0024*/ 	.byte	0x04, 0x11
        /*0026*/ 	.short	(.L_8 - .L_7)
	.align		4
.L_7:
        /*0028*/ 	.word	index@(_Z20kernel_searchers_iniP8SearcheriPi)
        /*002c*/ 	.word	0x00000000


	//----- nvinfo : EIATTR_REGCOUNT
	.align		4
.L_8:
        /*0030*/ 	.byte	0x04, 0x2f
        /*0032*/ 	.short	(.L_10 - .L_9)
	.align		4
.L_9:
        /*0034*/ 	.word	index@(_Z15kernel_climbingiiiP8SearcherPiS1_S1_ffff)
        /*0038*/ 	.word	0x00000020


	//----- nvinfo : EIATTR_FRAME_SIZE
	.align		4
.L_10:
        /*003c*/ 	.byte	0x04, 0x11
        /*003e*/ 	.short	(.L_12 - .L_11)
	.align		4
.L_11:
        /*0040*/ 	.word	index@($__internal_0_$__cuda_sm3x_div_rn_noftz_f32_slowpath)
        /*0044*/ 	.word	0x00000020


	//----- nvinfo : EIATTR_FRAME_SIZE
	.align		4
.L_12:
        /*0048*/ 	.byte	0x04, 0x11
        /*004a*/ 	.short	(.L_14 - .L_13)
	.align		4
.L_13:
        /*004c*/ 	.word	index@(_Z15kernel_climbingiiiP8SearcherPiS1_S1_ffff)
        /*0050*/ 	.word	0x00000020


	//----- nvinfo : EIATTR_REGCOUNT
	.align		4
.L_14:
        /*0054*/ 	.byte	0x04, 0x2f
        /*0056*/ 	.short	(.L_16 - .L_15)
	.align		4
.L_15:
        /*0058*/ 	.word	index@(_Z23kernel_leading_followerP8Searcheri)
        /*005c*/ 	.word	0x0000000c


	//----- nvinfo : EIATTR_FRAME_SIZE
	.align		4
.L_16:
        /*0060*/ 	.byte	0x04, 0x11
        /*0062*/ 	.short	(.L_18 - .L_17)
	.align		4
.L_17:
        /*0064*/ 	.word	index@(_Z23kernel_leading_followerP8Searcheri)
        /*0068*/ 	.word	0x00000000


	//----- nvinfo : EIATTR_REGCOUNT
	.align		4
.L_18:
        /*006c*/ 	.byte	0x04, 0x2f
        /*006e*/ 	.short	(.L_20 - .L_19)
	.align		4
.L_19:
        /*0070*/ 	.word	index@(_Z18kernel_total_stepsP8SearcheriPi)
        /*0074*/ 	.word	0x0000000c


	//----- nvinfo : EIATTR_FRAME_SIZE
	.align		4
.L_20:
        /*0078*/ 	.byte	0x04, 0x11
        /*007a*/ 	.short	(.L_22 - .L_21)
	.align		4
.L_21:
        /*007c*/ 	.word	index@(_Z18kernel_total_stepsP8SearcheriPi)
        /*0080*/ 	.word	0x00000000


	//----- nvinfo : EIATTR_REGCOUNT
	.align		4
.L_22:
        /*0084*/ 	.byte	0x04, 0x2f
        /*0086*/ 	.short	(.L_24 - .L_23)
	.align		4
.L_23:
        /*0088*/ 	.word	index@(_Z21kernel_climbing_fueraP8SearcherPiii)
        /*008c*/ 	.word	0x0000000a


	//----- nvinfo : EIATTR_FRAME_SIZE
	.align		4
.L_24:
        /*0090*/ 	.byte	0x04, 0x11
        /*0092*/ 	.short	(.L_26 - .L_25)
	.align		4
.L_25:
        /*0094*/ 	.word	index@(_Z21kernel_climbing_fueraP8SearcherPiii)
        /*0098*/ 	.word	0x00000000


	//----- nvinfo : EIATTR_MIN_STACK_SIZE
	.align		4
.L_26:
        /*009c*/ 	.byte	0x04, 0x12
        /*009e*/ 	.short	(.L_28 - .L_27)
	.align		4
.L_27:
        /*00a0*/ 	.word	index@(_Z21kernel_climbing_fueraP8SearcherPiii)
        /*00a4*/ 	.word	0x00000000


	//----- nvinfo : EIATTR_MIN_STACK_SIZE
	.align		4
.L_28:
        /*00a8*/ 	.byte	0x04, 0x12
        /*00aa*/ 	.short	(.L_30 - .L_29)
	.align		4
.L_29:
        /*00ac*/ 	.word	index@(_Z18kernel_total_stepsP8SearcheriPi)
        /*00b0*/ 	.word	0x00000000


	//----- nvinfo : EIATTR_MIN_STACK_SIZE
	.align		4
.L_30:
        /*00b4*/ 	.byte	0x04, 0x12
        /*00b6*/ 	.short	(.L_32 - .L_31)
	.align		4
.L_31:
        /*00b8*/ 	.word	index@(_Z23kernel_leading_followerP8Searcheri)
        /*00bc*/ 	.word	0x00000000


	//----- nvinfo : EIATTR_MIN_STACK_SIZE
	.align		4
.L_32:
        /*00c0*/ 	.byte	0x04, 0x12
        /*00c2*/ 	.short	(.L_34 - .L_33)
	.align		4
.L_33:
        /*00c4*/ 	.word	index@(_Z15kernel_climbingiiiP8SearcherPiS1_S1_ffff)
        /*00c8*/ 	.word	0x00000020


	//----- nvinfo : EIATTR_MIN_STACK_SIZE
	.align		4
.L_34:
        /*00cc*/ 	.byte	0x04, 0x12
        /*00ce*/ 	.short	(.L_36 - .L_35)
	.align		4
.L_35:
        /*00d0*/ 	.word	index@(_Z20kernel_searchers_iniP8SearcheriPi)
        /*00d4*/ 	.word	0x00000000


	//----- nvinfo : EIATTR_MIN_STACK_SIZE
	.align		4
.L_36:
        /*00d8*/ 	.byte	0x04, 0x12
        /*00da*/ 	.short	(.L_38 - .L_37)
	.align		4
.L_37:
        /*00dc*/ 	.word	index@(_Z12reductionMaxPiiS_)
        /*00e0*/ 	.word	0x00000000
.L_38:


//--------------------- .nv.compat                --------------------------
	.section	.nv.compat,"",@"SHT_CUDA_COMPAT_INFO"
	.align	4
        /*0000*/ 	.byte	0x02, 0x09, 0x00, 0x00, 0x02, 0x02, 0x01, 0x00, 0x02, 0x05, 0x05, 0x00, 0x03, 0x07, 0x01, 0x01
        /*0010*/ 	.byte	0x02, 0x03, 0x00, 0x00, 0x02, 0x06, 0x01, 0x00, 0x04, 0x0b, 0x08, 0x00, 0x01, 0x00, 0x00, 0x00
        /*0020*/ 	.byte	0x00, 0x00, 0x00, 0x00


//--------------------- .nv.info._Z21kernel_climbing_fueraP8SearcherPiii --------------------------
	.section	.nv.info._Z21kernel_climbing_fueraP8SearcherPiii,"",@"SHT_CUDA_INFO"
	.sectionflags	@""
	.align	4


	//----- nvinfo : EIATTR_CUDA_API_VERSION
	.align		4
        /*0000*/ 	.byte	0x04, 0x37
        /*0002*/ 	.short	(.L_40 - .L_39)
.L_39:
        /*0004*/ 	.word	0x00000082


	//----- nvinfo : EIATTR_KPARAM_INFO
	.align		4
.L_40:
        /*0008*/ 	.byte	0x04, 0x17
        /*000a*/ 	.short	(.L_42 - .L_41)
.L_41:
        /*000c*/ 	.word	0x00000000
        /*0010*/ 	.short	0x0003
        /*0012*/ 	.short	0x0014
        /*0014*/ 	.byte	0x00, 0xf0, 0x11, 0x00


	//----- nvinfo : EIATTR_KPARAM_INFO
	.align		4
.L_42:
        /*0018*/ 	.byte	0x04, 0x17
        /*001a*/ 	.short	(.L_44 - .L_43)
.L_43:
        /*001c*/ 	.word	0x00000000
        /*0020*/ 	.short	0x0002
        /*0022*/ 	.short	0x0010
        /*0024*/ 	.byte	0x00, 0xf0, 0x11, 0x00


	//----- nvinfo : EIATTR_KPARAM_INFO
	.align		4
.L_44:
        /*0028*/ 	.byte	0x04, 0x17
        /*002a*/ 	.short	(.L_46 - .L_45)
.L_45:
        /*002c*/ 	.word	0x00000000
        /*0030*/ 	.short	0x0001
        /*0032*/ 	.short	0x0008
        /*0034*/ 	.byte	0x00, 0xf5, 0x21, 0x00


	//----- nvinfo : EIATTR_KPARAM_INFO
	.align		4
.L_46:
        /*0038*/ 	.byte	0x04, 0x17
        /*003a*/ 	.short	(.L_48 - .L_47)
.L_47:
        /*003c*/ 	.word	0x00000000
        /*0040*/ 	.short	0x0000
        /*0042*/ 	.short	0x0000
        /*0044*/ 	.byte	0x00, 0xf5, 0x21, 0x00


	//----- nvinfo : EIATTR_SPARSE_MMA_MASK
	.align		4
.L_48:
        /*0048*/ 	.byte	0x03, 0x50
        /*004a*/ 	.short	0x0000


	//----- nvinfo : EIATTR_MAXREG_COUNT
	.align		4
        /*004c*/ 	.byte	0x03, 0x1b
        /*004e*/ 	.short	0x00ff


	//----- nvinfo : EIATTR_MERCURY_ISA_VERSION
	.align		4
        /*0050*/ 	.byte	0x03, 0x5f
        /*0052*/ 	.short	0x0101


	//----- nvinfo : EIATTR_VRC_CTA_INIT_COUNT
	.align		4
        /*0054*/ 	.byte	0x02, 0x4a
	.zero		1
	.zero		1


	//----- nvinfo : EIATTR_EXIT_INSTR_OFFSETS
	.align		4
        /*0058*/ 	.byte	0x04, 0x1c
        /*005a*/ 	.short	(.L_50 - .L_49)


	//   ....[0]....
.L_49:
        /*005c*/ 	.word	0x00000070


	//   ....[1]....
        /*0060*/ 	.word	0x00000130


	//----- nvinfo : EIATTR_CBANK_PARAM_SIZE
	.align		4
.L_50:
        /*0064*/ 	.byte	0x03, 0x19
        /*0066*/ 	.short	0x0018


	//----- nvinfo : EIATTR_PARAM_CBANK
	.align		4
        /*0068*/ 	.byte	0x04, 0x0a
        /*006a*/ 	.short	(.L_52 - .L_51)
	.align		4
.L_51:
        /*006c*/ 	.word	index@(.nv.constant0._Z21kernel_climbing_fueraP8SearcherPiii)
        /*0070*/ 	.short	0x0380
        /*0072*/ 	.short	0x0018


	//----- nvinfo : EIATTR_SW_WAR
	.align		4
.L_52:
        /*0074*/ 	.byte	0x04, 0x36
        /*0076*/ 	.short	(.L_54 - .L_53)
.L_53:
        /*0078*/ 	.word	0x00000008
.L_54:


//--------------------- .nv.info._Z18kernel_total_stepsP8SearcheriPi --------------------------
	.section	.nv.info._Z18kernel_total_stepsP8SearcheriPi,"",@"SHT_CUDA_INFO"
	.sectionflags	@""
	.align	4


	//----- nvinfo : EIATTR_CUDA_API_VERSION
	.align		4
        /*0000*/ 	.byte	0x04, 0x37
        /*0002*/ 	.short	(.L_56 - .L_55)
.L_55:
        /*0004*/ 	.word	0x00000082


	//----- nvinfo : EIATTR_KPARAM_INFO
	.align		4
.L_56:
        /*0008*/ 	.byte	0x04, 0x17
        /*000a*/ 	.short	(.L_58 - .L_57)
.L_57:
        /*000c*/ 	.word	0x00000000
        /*0010*/ 	.short	0x0002
        /*0012*/ 	.short	0x0010
        /*0014*/ 	.byte	0x00, 0xf5, 0x21, 0x00


	//----- nvinfo : EIATTR_KPARAM_INFO
	.align		4
.L_58:
        /*0018*/ 	.byte	0x04, 0x17
        /*001a*/ 	.short	(.L_60 - .L_59)
.L_59:
        /*001c*/ 	.word	0x00000000
        /*0020*/ 	.short	0x0001
        /*0022*/ 	.short	0x0008
        /*0024*/ 	.byte	0x00, 0xf0, 0x11, 0x00


	//----- nvinfo : EIATTR_KPARAM_INFO
	.align		4
.L_60:
        /*0028*/ 	.byte	0x04, 0x17
        /*002a*/ 	.short	(.L_62 - .L_61)
.L_61:
        /*002c*/ 	.word	0x00000000
        /*0030*/ 	.short	0x0000
        /*0032*/ 	.short	0x0000
        /*0034*/ 	.byte	0x00, 0xf5, 0x21, 0x00


	//----- nvinfo : EIATTR_SPARSE_MMA_MASK
	.align		4
.L_62:
        /*0038*/ 	.byte	0x03, 0x50
        /*003a*/ 	.short	0x0000


	//----- nvinfo : EIATTR_MAXREG_COUNT
	.align		4
        /*003c*/ 	.byte	0x03, 0x1b
        /*003e*/ 	.short	0x00ff


	//----- nvinfo : EIATTR_MERCURY_ISA_VERSION
	.align		4
        /*0040*/ 	.byte	0x03, 0x5f
        /*0042*/ 	.short	0x0101


	//----- nvinfo : EIATTR_VRC_CTA_INIT_COUNT
	.align		4
        /*0044*/ 	.byte	0x02, 0x4a
	.zero		1
	.zero		1


	//----- nvinfo : EIATTR_EXIT_INSTR_OFFSETS
	.align		4
        /*0048*/ 	.byte	0x04, 0x1c
        /*004a*/ 	.short	(.L_64 - .L_63)


	//   ....[0]....
.L_63:
        /*004c*/ 	.word	0x00000070


	//   ....[1]....
        /*0050*/ 	.word	0x00000100


	//----- nvinfo : EIATTR_CBANK_PARAM_SIZE
	.align		4
.L_64:
        /*0054*/ 	.byte	0x03, 0x19
        /*0056*/ 	.short	0x0018


	//----- nvinfo : EIATTR_PARAM_CBANK
	.align		4
        /*0058*/ 	.byte	0x04, 0x0a
        /*005a*/ 	.short	(.L_66 - .L_65)
	.align		4
.L_65:
        /*005c*/ 	.word	index@(.nv.constant0._Z18kernel_total_stepsP8SearcheriPi)
        /*0060*/ 	.short	0x0380
        /*0062*/ 	.short	0x0018


	//----- nvinfo : EIATTR_SW_WAR
	.align		4
.L_66:
        /*0064*/ 	.byte	0x04, 0x36
        /*0066*/ 	.short	(.L_68 - .L_67)
.L_67:
        /*0068*/ 	.word	0x00000008
.L_68:


//--------------------- .nv.info._Z23kernel_leading_followerP8Searcheri --------------------------
	.section	.nv.info._Z23kernel_leading_followerP8Searcheri,"",@"SHT_CUDA_INFO"
	.sectionflags	@""
	.align	4


	//----- nvinfo : EIATTR_CUDA_API_VERSION
	.align		4
        /*0000*/ 	.byte	0x04, 0x37
        /*0002*/ 	.short	(.L_70 - .L_69)
.L_69:
        /*0004*/ 	.word	0x00000082


	//----- nvinfo : EIATTR_KPARAM_INFO
	.align		4
.L_70:
        /*0008*/ 	.byte	0x04, 0x17
        /*000a*/ 	.short	(.L_72 - .L_71)
.L_71:
        /*000c*/ 	.word	0x00000000
        /*0010*/ 	.short	0x0001
        /*0012*/ 	.short	0x0008
        /*0014*/ 	.byte	0x00, 0xf0, 0x11, 0x00


	//----- nvinfo : EIATTR_KPARAM_INFO
	.align		4
.L_72:
        /*0018*/ 	.byte	0x04, 0x17
        /*001a*/ 	.short	(.L_74 - .L_73)
.L_73:
        /*001c*/ 	.word	0x00000000
        /*0020*/ 	.short	0x0000
        /*0022*/ 	.short	0x0000
        /*0024*/ 	.byte	0x00, 0xf5, 0x21, 0x00


	//----- nvinfo : EIATTR_SPARSE_MMA_MASK
	.align		4
.L_74:
        /*0028*/ 	.byte	0x03, 0x50
        /*002a*/ 	.short	0x0000


	//----- nvinfo : EIATTR_MAXREG_COUNT
	.align		4
        /*002c*/ 	.byte	0x03, 0x1b
        /*002e*/ 	.short	0x00ff


	//----- nvinfo : EIATTR_MERCURY_ISA_VERSION
	.align		4
        /*0030*/ 	.byte	0x03, 0x5f
        /*0032*/ 	.short	0x0101


	//----- nvinfo : EIATTR_VRC_CTA_INIT_COUNT
	.align		4
        /*0034*/ 	.byte	0x02, 0x4a
	.zero		1
	.zero		1


	//----- nvinfo : EIATTR_EXIT_INSTR_OFFSETS
	.align		4
        /*0038*/ 	.byte	0x04, 0x1c
        /*003a*/ 	.short	(.L_76 - .L_75)


	//   ....[0]....
.L_75:
        /*003c*/ 	.word	0x00000070


	//   ....[1]....
        /*0040*/ 	.word	0x000001a0


	//----- nvinfo : EIATTR_CRS_STACK_SIZE
	.align		4
.L_76:
        /*0044*/ 	.byte	0x04, 0x1e
        /*0046*/ 	.short	(.L_78 - .L_77)
.L_77:
        /*0048*/ 	.word	0x00000000


	//----- nvinfo : EIATTR_CBANK_PARAM_SIZE
	.align		4
.L_78:
        /*004c*/ 	.byte	0x03, 0x19
        /*004e*/ 	.short	0x000c


	//----- nvinfo : EIATTR_PARAM_CBANK
	.align		4
        /*0050*/ 	.byte	0x04, 0x0a
        /*0052*/ 	.short	(.L_80 - .L_79)
	.align		4
.L_79:
        /*0054*/ 	.word	index@(.nv.constant0._Z23kernel_leading_followerP8Searcheri)
        /*0058*/ 	.short	0x0380
        /*005a*/ 	.short	0x000c


	//----- nvinfo : EIATTR_SW_WAR
	.align		4
.L_80:
        /*005c*/ 	.byte	0x04, 0x36
        /*005e*/ 	.short	(.L_82 - .L_81)
.L_81:
        /*0060*/ 	.word	0x00000008
.L_82:


//--------------------- .nv.info._Z15kernel_climbingiiiP8SearcherPiS1_S1_ffff --------------------------
	.section	.nv.info._Z15kernel_climbingiiiP8SearcherPiS1_S1_ffff,"",@"SHT_CUDA_INFO"
	.sectionflags	@""
	.align	4


	//----- nvinfo : EIATTR_CUDA_API_VERSION
	.align		4
        /*0000*/ 	.byte	0x04, 0x37
        /*0002*/ 	.short	(.L_84 - .L_83)
.L_83:
        /*0004*/ 	.word	0x00000082


	//----- nvinfo : EIATTR_KPARAM_INFO
	.align		4
.L_84:
        /*0008*/ 	.byte	0x04, 0x17
        /*000a*/ 	.short	(.L_86 - .L_85)
.L_85:
        /*000c*/ 	.word	0x00000000
        /*0010*/ 	.short	0x000a
        /*0012*/ 	.short	0x003c
        /*0014*/ 	.byte	0x00, 0xf0, 0x11, 0x00


	//----- nvinfo : EIATTR_KPARAM_INFO
	.align		4
.L_86:
        /*0018*/ 	.byte	0x04, 0x17
        /*001a*/ 	.short	(.L_88 - .L_87)
.L_87:
        /*001c*/ 	.word	0x00000000
        /*0020*/ 	.short	0x0009
        /*0022*/ 	.short	0x0038
        /*0024*/ 	.byte	0x00, 0xf0, 0x11, 0x00


	//----- nvinfo : EIATTR_KPARAM_INFO
	.align		4
.L_88:
        /*0028*/ 	.byte	0x04, 0x17
        /*002a*/ 	.short	(.L_90 - .L_89)
.L_89:
        /*002c*/ 	.word	0x00000000
        /*0030*/ 	.short	0x0008
        /*0032*/ 	.short	0x0034
        /*0034*/ 	.byte	0x00, 0xf0, 0x11, 0x00


	//----- nvinfo : EIATTR_KPARAM_INFO
	.align		4
.L_90:
        /*0038*/ 	.byte	0x04, 0x17
        /*003a*/ 	.short	(.L_92 - .L_91)
.L_91:
        /*003c*/ 	.word	0x00000000
        /*0040*/ 	.short	0x0007
        /*0042*/ 	.short	0x0030
        /*0044*/ 	.byte	0x00, 0xf0, 0x11, 0x00


	//----- nvinfo : EIATTR_KPARAM_INFO
	.align		4
.L_92:
        /*0048*/ 	.byte	0x04, 0x17
        /*004a*/ 	.short	(.L_94 - .L_93)
.L_93:
        /*004c*/ 	.word	0x00000000
        /*0050*/ 	.short	0x0006
        /*0052*/ 	.short	0x0028
        /*0054*/ 	.byte	0x00, 0xf5, 0x21, 0x00


	//----- nvinfo : EIATTR_KPARAM_INFO
	.align		4
.L_94:
        /*0058*/ 	.byte	0x04, 0x17
        /*005a*/ 	.short	(.L_96 - .L_95)
.L_95:
        /*005c*/ 	.word	0x00000000
        /*0060*/ 	.short	0x0005
        /*0062*/ 	.short	0x0020
        /*0064*/ 	.byte	0x00, 0xf5, 0x21, 0x00


	//----- nvinfo : EIATTR_KPARAM_INFO
	.align		4
.L_96:
        /*0068*/ 	.byte	0x04, 0x17
        /*006a*/ 	.short	(.L_98 - .L_97)
.L_97:
        /*006c*/ 	.word	0x00000000
        /*0070*/ 	.short	0x0004
        /*0072*/ 	.short	0x0018
        /*0074*/ 	.byte	0x00, 0xf5, 0x21, 0x00


	//----- nvinfo : EIATTR_KPARAM_INFO
	.align		4
.L_98:
        /*0078*/ 	.byte	0x04, 0x17
        /*007a*/ 	.short	(.L_100 - .L_99)
.L_99:
        /*007c*/ 	.word	0x00000000
        /*0080*/ 	.short	0x0003
        /*0082*/ 	.short	0x0010
        /*0084*/ 	.byte	0x00, 0xf5, 0x21, 0x00


	//----- nvinfo : EIATTR_KPARAM_INFO
	.align		4
.L_100:
        /*0088*/ 	.byte	0x04, 0x17
        /*008a*/ 	.short	(.L_102 - .L_101)
.L_101:
        /*008c*/ 	.word	0x00000000
        /*0090*/ 	.short	0x0002
        /*0092*/ 	.short	0x0008
        /*0094*/ 	.byte	0x00, 0xf0, 0x11, 0x00


	//----- nvinfo : EIATTR_KPARAM_INFO
	.align		4
.L_102:
        /*0098*/ 	.byte	0x04, 0x17
        /*009a*/ 	.short	(.L_104 - .L_103)
.L_103:
        /*009c*/ 	.word	0x00000000
        /*00a0*/ 	.short	0x0001
        /*00a2*/ 	.short	0x0004
        /*00a4*/ 	.byte	0x00, 0xf0, 0x11, 0x00


	//----- nvinfo : EIATTR_KPARAM_INFO
	.align		4
.L_104:
        /*00a8*/ 	.byte	0x04, 0x17
        /*00aa*/ 	.short	(.L_106 - .L_105)
.L_105:
        /*00ac*/ 	.word	0x00000000
        /*00b0*/ 	.short	0x0000
        /*00b2*/ 	.short	0x0000
        /*00b4*/ 	.byte	0x00, 0xf0, 0x11, 0x00


	//----- nvinfo : EIATTR_SPARSE_MMA_MASK
	.align		4
.L_106:
        /*00b8*/ 	.byte	0x03, 0x50
        /*00ba*/ 	.short	0x0000


	//----- nvinfo : EIATTR_MAXREG_COUNT
	.align		4
        /*00bc*/ 	.byte	0x03, 0x1b
        /*00be*/ 	.short	0x00ff


	//----- nvinfo : EIATTR_MERCURY_ISA_VERSION
	.align		4
        /*00c0*/ 	.byte	0x03, 0x5f
        /*00c2*/ 	.short	0x0101


	//----- nvinfo : EIATTR_VRC_CTA_INIT_COUNT
	.align		4
        /*00c4*/ 	.byte	0x02, 0x4a
	.zero		1
	.zero		1


	//----- nvinfo : EIATTR_EXIT_INSTR_OFFSETS
	.align		4
        /*00c8*/ 	.byte	0x04, 0x1c
        /*00ca*/ 	.short	(.L_108 - .L_107)


	//   ....[0]....
.L_107:
        /*00cc*/ 	.word	0x00000080


	//   ....[1]....
        /*00d0*/ 	.word	0x00000390


	//   ....[2]....
        /*00d4*/ 	.word	0x00004e20


	//   ....[3]....
        /*00d8*/ 	.word	0x00004e60


	//----- nvinfo : EIATTR_CRS_STACK_SIZE
	.align		4
.L_108:
        /*00dc*/ 	.byte	0x04, 0x1e
        /*00de*/ 	.short	(.L_110 - .L_109)
.L_109:
        /*00e0*/ 	.word	0x00000000


	//----- nvinfo : EIATTR_CBANK_PARAM_SIZE
	.align		4
.L_110:
        /*00e4*/ 	.byte	0x03, 0x19
        /*00e6*/ 	.short	0x0040


	//----- nvinfo : EIATTR_PARAM_CBANK
	.align		4
        /*00e8*/ 	.byte	0x04, 0x0a
        /*00ea*/ 	.short	(.L_112 - .L_111)
	.align		4
.L_111:
        /*00ec*/ 	.word	index@(.nv.constant0._Z15kernel_climbingiiiP8SearcherPiS1_S1_ffff)
        /*00f0*/ 	.short	0x0380
        /*00f2*/ 	.short	0x0040


	//----- nvinfo : EIATTR_SW_WAR
	.align		4
.L_112:
        /*00f4*/ 	.byte	0x04, 0x36
        /*00f6*/ 	.short	(.L_114 - .L_113)
.L_113:
        /*00f8*/ 	.word	0x00000008
.L_114:


//--------------------- .nv.info._Z20kernel_searchers_iniP8SearcheriPi --------------------------
	.section	.nv.info._Z20kernel_searchers_iniP8SearcheriPi,"",@"SHT_CUDA_INFO"
	.sectionflags	@""
	.align	4


	//----- nvinfo : EIATTR_CUDA_API_VERSION
	.align		4
        /*0000*/ 	.byte	0x04, 0x37
        /*0002*/ 	.short	(.L_116 - .L_115)
.L_115:
        /*0004*/ 	.word	0x00000082


	//----- nvinfo : EIATTR_KPARAM_INFO
	.align		4
.L_116:
        /*0008*/ 	.byte	0x04, 0x17
        /*000a*/ 	.short	(.L_118 - .L_117)
.L_117:
        /*000c*/ 	.word	0x00000000
        /*0010*/ 	.short	0x0002
        /*0012*/ 	.short	0x0010
        /*0014*/ 	.byte	0x00, 0xf5, 0x21, 0x00


	//----- nvinfo : EIATTR_KPARAM_INFO
	.align		4
.L_118:
        /*0018*/ 	.byte	0x04, 0x17
        /*001a*/ 	.short	(.L_120 - .L_119)
.L_119:
        /*001c*/ 	.word	0x00000000
        /*0020*/ 	.short	0x0001
        /*0022*/ 	.short	0x0008
        /*0024*/ 	.byte	0x00, 0xf0, 0x11, 0x00


	//----- nvinfo : EIATTR_KPARAM_INFO
	.align		4
.L_120:
        /*0028*/ 	.byte	0x04, 0x17
        /*002a*/ 	.short	(.L_122 - .L_121)
.L_121:
        /*002c*/ 	.word	0x00000000
        /*0030*/ 	.short	0x0000
        /*0032*/ 	.short	0x0000
        /*0034*/ 	.byte	0x00, 0xf5, 0x21, 0x00


	//----- nvinfo : EIATTR_SPARSE_MMA_MASK
	.align		4
.L_122:
        /*0038*/ 	.byte	0x03, 0x50
        /*003a*/ 	.short	0x0000


	//----- nvinfo : EIATTR_MAXREG_COUNT
	.align		4
        /*003c*/ 	.byte	0x03, 0x1b
        /*003e*/ 	.short	0x00ff


	//----- nvinfo : EIATTR_MERCURY_ISA_VERSION
	.align		4
        /*0040*/ 	.byte	0x03, 0x5f
        /*0042*/ 	.short	0x0101


	//----- nvinfo : EIATTR_VRC_CTA_INIT_COUNT
	.align		4
        /*0044*/ 	.byte	0x02, 0x4a
	.zero		1
	.zero		1


	//----- nvinfo : EIATTR_EXIT_INSTR_OFFSETS
	.align		4
        /*0048*/ 	.byte	0x04, 0x1c
        /*004a*/ 	.short	(.L_124 - .L_123)


	//   ....[0]....
.L_123:
        /*004c*/ 	.word	0x00000070


	//   ....[1]....
        /*0050*/ 	.word	0x00000110


	//----- nvinfo : EIATTR_CBANK_PARAM_SIZE
	.align		4
.L_124:
        /*0054*/ 	.byte	0x03, 0x19
        /*0056*/ 	.short	0x0018


	//----- nvinfo : EIATTR_PARAM_CBANK
	.align		4
        /*0058*/ 	.byte	0x04, 0x0a
        /*005a*/ 	.short	(.L_126 - .L_125)
	.align		4
.L_125:
        /*005c*/ 	.word	index@(.nv.constant0._Z20kernel_searchers_iniP8SearcheriPi)
        /*0060*/ 	.short	0x0380
        /*0062*/ 	.short	0x0018


	//----- nvinfo : EIATTR_SW_WAR
	.align		4
.L_126:
        /*0064*/ 	.byte	0x04, 0x36
        /*0066*/ 	.short	(.L_128 - .L_127)
.L_127:
        /*0068*/ 	.word	0x00000008
.L_128:


//--------------------- .nv.info._Z12reductionMaxPiiS_ --------------------------
	.section	.nv.info._Z12reductionMaxPiiS_,"",@"SHT_CUDA_INFO"
	.sectionflags	@""
	.align	4


	//----- nvinfo : EIATTR_CUDA_API_VERSION
	.align		4
        /*0000*/ 	.byte	0x04, 0x37
        /*0002*/ 	.short	(.L_130 - .L_129)
.L_129:
        /*0004*/ 	.word	0x00000082


	//----- nvinfo : EIATTR_KPARAM_INFO
	.align		4
.L_130:
        /*0008*/ 	.byte	0x04, 0x17
        /*000a*/ 	.short	(.L_132 - .L_131)
.L_131:
        /*000c*/ 	.word	0x00000000
        /*0010*/ 	.short	0x0002
        /*0012*/ 	.short	0x0010
        /*0014*/ 	.byte	0x00, 0xf5, 0x21, 0x00


	//----- nvinfo : EIATTR_KPARAM_INFO
	.align		4
.L_132:
        /*0018*/ 	.byte	0x04, 0x17
        /*001a*/ 	.short	(.L_134 - .L_133)
.L_133:
        /*001c*/ 	.word	0x00000000
        /*0020*/ 	.short	0x0001
        /*0022*/ 	.short	0x0008
        /*0024*/ 	.byte	0x00, 0xf0, 0x11, 0x00


	//----- nvinfo : EIATTR_KPARAM_INFO
	.align		4
.L_134:
        /*0028*/ 	.byte	0x04, 0x17
        /*002a*/ 	.short	(.L_136 - .L_135)
.L_135:
        /*002c*/ 	.word	0x00000000
        /*0030*/ 	.short	0x0000
        /*0032*/ 	.short	0x0000
        /*0034*/ 	.byte	0x00, 0xf5, 0x21, 0x00


	//----- nvinfo : EIATTR_SPARSE_MMA_MASK
	.align		4
.L_136:
        /*0038*/ 	.byte	0x03, 0x50
        /*003a*/ 	.short	0x0000


	//----- nvinfo : EIATTR_MAXREG_COUNT
	.align		4
        /*003c*/ 	.byte	0x03, 0x1b
        /*003e*/ 	.short	0x00ff


	//----- nvinfo : EIATTR_NUM_BARRIERS
	.align		4
        /*0040*/ 	.byte	0x02, 0x4c
        /*0042*/ 	.byte	0x01
	.zero		1


	//----- nvinfo : EIATTR_MERCURY_ISA_VERSION
	.align		4
        /*0044*/ 	.byte	0x03, 0x5f
        /*0046*/ 	.short	0x0101


	//----- nvinfo : EIATTR_VRC_CTA_INIT_COUNT
	.align		4
        /*0048*/ 	.byte	0x02, 0x4a
	.zero		1
	.zero		1


	//----- nvinfo : EIATTR_EXIT_INSTR_OFFSETS
	.align		4
        /*004c*/ 	.byte	0x04, 0x1c
        /*004e*/ 	.short	(.L_138 - .L_137)


	//   ....[0]....
.L_137:
        /*0050*/ 	.word	0x00000230


	//   ....[1]....
        /*0054*/ 	.word	0x000002a0


	//----- nvinfo : EIATTR_CRS_STACK_SIZE
	.align		4
.L_138:
        /*0058*/ 	.byte	0x04, 0x1e
        /*005a*/ 	.short	(.L_140 - .L_139)
.L_139:
        /*005c*/ 	.word	0x00000000


	//----- nvinfo : EIATTR_CBANK_PARAM_SIZE
	.align		4
.L_140:
        /*0060*/ 	.byte	0x03, 0x19
        /*0062*/ 	.short	0x0018


	//----- nvinfo : EIATTR_PARAM_CBANK
	.align		4
        /*0064*/ 	.byte	0x04, 0x0a
        /*0066*/ 	.short	(.L_142 - .L_141)
	.align		4
.L_141:
        /*0068*/ 	.word	index@(.nv.constant0._Z12reductionMaxPiiS_)
        /*006c*/ 	.short	0x0380
        /*006e*/ 	.short	0x0018


	//----- nvinfo : EIATTR_SW_WAR
	.align		4
.L_142:
        /*0070*/ 	.byte	0x04, 0x36
        /*0072*/ 	.short	(.L_144 - .L_143)
.L_143:
        /*0074*/ 	.word	0x00000008
.L_144:


//--------------------- .nv.callgraph             --------------------------
	.section	.nv.callgraph,"",@"SHT_CUDA_CALLGRAPH"
	.align	4
	.sectionentsize	8
	.align		4
        /*0000*/ 	.word	0x00000000
	.align		4
        /*0004*/ 	.word	0xffffffff
	.align		4
        /*0008*/ 	.word	0x00000000
	.align		4
        /*000c*/ 	.word	0xfffffffe
	.align		4
        /*0010*/ 	.word	0x00000000
	.align		4
        /*0014*/ 	.word	0xfffffffd
	.align		4
        /*0018*/ 	.word	0x00000000
	.align		4
        /*001c*/ 	.word	0xfffffffc


//--------------------- .nv.constant4             --------------------------
	.section	.nv.constant4,"a",@progbits
	.align	8
	.align		8
.nv.constant4:
        /*0000*/ 	.dword	__cudart_i2opi_f


//--------------------- .text._Z21kernel_climbing_fueraP8SearcherPiii --------------------------
	.section	.text._Z21kernel_climbing_fueraP8SearcherPiii,"ax",@progbits
	.align	128
        .global         _Z21kernel_climbing_fueraP8SearcherPiii
        .type           _Z21kernel_climbing_fueraP8SearcherPiii,@function
        .size           _Z21kernel_climbing_fueraP8SearcherPiii,(.L_x_85 - _Z21kernel_climbing_fueraP8SearcherPiii)
        .other          _Z21kernel_climbing_fueraP8SearcherPiii,@"STO_CUDA_ENTRY STV_DEFAULT"
_Z21kernel_climbing_fueraP8SearcherPiii:
.text._Z21kernel_climbing_fueraP8SearcherPiii:
[----:B------:R-:W-:Y:S01]  /*0000*/  LDC R1, c[0x0][0x37c] ;  /* 0x0000df00ff017b82 */ /* 0x000fe20000000800 */
[----:B------:R-:W0:Y:S07]  /*0010*/  S2R R5, SR_TID.X ;  /* 0x0000000000057919 */ /* 0x000e2e0000002100 */
[----:B------:R-:W0:Y:S01]  /*0020*/  S2UR UR4, SR_CTAID.X ;  /* 0x00000000000479c3 */ /* 0x000e220000002500 */
[----:B------:R-:W1:Y:S07]  /*0030*/  LDCU UR5, c[0x0][0x390] ;  /* 0x00007200ff0577ac */ /* 0x000e6e0008000800 */
[----:B------:R-:W0:Y:S02]  /*0040*/  LDC R0, c[0x0][0x360] ;  /* 0x0000d800ff007b82 */ /* 0x000e240000000800 */
[----:B0-----:R-:W-:-:S05]  /*0050*/  IMAD R5, R0, UR4, R5 ;  /* 0x0000000400057c24 */ /* 0x001fca000f8e0205 */
[----:B-1----:R-:W-:-:S13]  /*0060*/  ISETP.GE.AND P0, PT, R5, UR5, PT ;  /* 0x0000000505007c0c */ /* 0x002fda000bf06270 */
[----:B------:R-:W-:Y:S05]  /*0070*/  @P0 EXIT ;  /* 0x000000000000094d */ /* 0x000fea0003800000 */
[----:B------:R-:W0:Y:S01]  /*0080*/  LDC.64 R2, c[0x0][0x380] ;  /* 0x0000e000ff027b82 */ /* 0x000e220000000a00 */
[----:B------:R-:W1:Y:S01]  /*0090*/  LDCU.64 UR4, c[0x0][0x358] ;  /* 0x00006b00ff0477ac */ /* 0x000e620008000a00 */
[----:B------:R-:W2:Y:S01]  /*00a0*/  LDCU UR6, c[0x0][0x394] ;  /* 0x00007280ff0677ac */ /* 0x000ea20008000800 */
[----:B0-----:R-:W-:-:S05]  /*00b0*/  IMAD.WIDE R2, R5, 0x14, R2 ;  /* 0x0000001405027825 */ /* 0x001fca00078e0202 */
[----:B------:R-:W0:Y:S01]  /*00c0*/  LDC.64 R4, c[0x0][0x388] ;  /* 0x0000e200ff047b82 */ /* 0x000e220000000a00 */
[----:B-1----:R-:W2:Y:S04]  /*00d0*/  LDG.E R0, desc[UR4][R2.64+0x4] ;  /* 0x0000040402007981 */ /* 0x002ea8000c1e1900 */
[----:B------:R-:W2:Y:S02]  /*00e0*/  LDG.E R7, desc[UR4][R2.64+0x8] ;  /* 0x0000080402077981 */ /* 0x000ea4000c1e1900 */
[----:B--2---:R-:W-:-:S04]  /*00f0*/  IMAD R7, R0, UR6, R7 ;  /* 0x0000000600077c24 */ /* 0x004fc8000f8e0207 */
[----:B0-----:R-:W-:-:S06]  /*0100*/  IMAD.WIDE R4, R7, 0x4, R4 ;  /* 0x0000000407047825 */ /* 0x001fcc00078e0204 */
[----:B------:R-:W2:Y:S04]  /*0110*/  LDG.E R5, desc[UR4][R4.64] ;  /* 0x0000000404057981 */ /* 0x000ea8000c1e1900 */
[----:B--2---:R-:W-:Y:S01]  /*0120*/  STG.E desc[UR4][R2.64+0x10], R5 ;  /* 0x0000100502007986 */ /* 0x004fe2000c101904 */
[----:B------:R-:W-:Y:S05]  /*0130*/  EXIT ;  /* 0x000000000000794d */ /* 0x000fea0003800000 */
.L_x_0:
[----:B------:R-:W-:-:S00]  /*0140*/  BRA `(.L_x_0) ;  /* 0xfffffffc00fc7947 */ /* 0x000fc0000383ffff */
[----:B------:R-:W-:-:S00]  /*0150*/  NOP ;  /* 0x0000000000007918 */ /* 0x000fc00000000000 */
        /* <DEDUP_REMOVED lines=10> */
.L_x_85:


//--------------------- .text._Z18kernel_total_stepsP8SearcheriPi --------------------------
	.section	.text._Z18kernel_total_stepsP8SearcheriPi,"ax",@progbits
	.align	128
        .global         _Z18kernel_total_stepsP8SearcheriPi
        .type           _Z18kernel_total_stepsP8SearcheriPi,@function
        .size           _Z18kernel_total_stepsP8SearcheriPi,(.L_x_86 - _Z18kernel_total_stepsP8SearcheriPi)
        .other          _Z18kernel_total_stepsP8SearcheriPi,@"STO_CUDA_ENTRY STV_DEFAULT"
_Z18kernel_total_stepsP8SearcheriPi:
.text._Z18kernel_total_stepsP8SearcheriPi:
        /* <DEDUP_REMOVED lines=10> */
[----:B0-----:R-:W-:-:S06]  /*00a0*/  IMAD.WIDE R2, R5, 0x14, R2 ;  /* 0x0000001405027825 */ /* 0x001fcc00078e0202 */
[----:B------:R-:W0:Y:S01]  /*00b0*/  LDC.64 R4, c[0x0][0x390] ;  /* 0x0000e400ff047b82 */ /* 0x000e220000000a00 */
[----:B-1----:R-:W0:Y:S04]  /*00c0*/  LDG.E R7, desc[UR4][R2.64+0x10] ;  /* 0x0000100402077981 */ /* 0x002e28000c1e1900 */
[----:B------:R-:W2:Y:S01]  /*00d0*/  LDG.E R9, desc[UR4][R2.64+0xc] ;  /* 0x00000c0402097981 */ /* 0x000ea2000c1e1900 */
[----:B0-----:R-:W-:-:S05]  /*00e0*/  IMAD.WIDE R4, R7, 0x4, R4 ;  /* 0x0000000407047825 */ /* 0x001fca00078e0204 */
[----:B--2---:R-:W-:Y:S01]  /*00f0*/  REDG.E.ADD.STRONG.GPU desc[UR4][R4.64], R9 ;  /* 0x000000090400798e */ /* 0x004fe2000c12e104 */
[----:B------:R-:W-:Y:S05]  /*0100*/  EXIT ;  /* 0x000000000000794d */ /* 0x000fea0003800000 */
.L_x_1:
        /* <DEDUP_REMOVED lines=15> */
.L_x_86:


//--------------------- .text._Z23kernel_leading_followerP8Searcheri --------------------------
	.section	.text._Z23kernel_leading_followerP8Searcheri,"ax",@progbits
	.align	128
        .global         _Z23kernel_leading_followerP8Searcheri
        .type           _Z23kernel_leading_followerP8Searcheri,@function
        .size           _Z23kernel_leading_followerP8Searcheri,(.L_x_87 - _Z23kernel_leading_followerP8Searcheri)
        .other          _Z23kernel_leading_followerP8Searcheri,@"STO_CUDA_ENTRY STV_DEFAULT"
_Z23kernel_leading_followerP8Searcheri:
.text._Z23kernel_leading_followerP8Searcheri:
        /* <DEDUP_REMOVED lines=9> */
[----:B------:R-:W1:Y:S07]  /*0090*/  LDCU.64 UR4, c[0x0][0x358] ;  /* 0x00006b00ff0477ac */ /* 0x000e6e0008000a00 */
[----:B------:R-:W2:Y:S01]  /*00a0*/  LDC.64 R6, c[0x0][0x380] ;  /* 0x0000e000ff067b82 */ /* 0x000ea20000000a00 */
[----:B0-----:R-:W-:-:S05]  /*00b0*/  IMAD.WIDE R4, R0, 0x14, R2 ;  /* 0x0000001400047825 */ /* 0x001fca00078e0202 */
[----:B-1----:R0:W5:Y:S01]  /*00c0*/  LDG.E R3, desc[UR4][R4.64+0x10] ;  /* 0x0000100404037981 */ /* 0x002162000c1e1900 */
[----:B------:R-:W-:Y:S01]  /*00d0*/  BSSY.RECONVERGENT B0, `(.L_x_2) ;  /* 0x000000b000007945 */ /* 0x000fe20003800200 */
.L_x_5:
[----:B-----5:R-:W-:Y:S01]  /*00e0*/  ISETP.NE.AND P0, PT, R3, R0, PT ;  /* 0x000000000300720c */ /* 0x020fe20003f05270 */
[----:B------:R-:W-:Y:S01]  /*00f0*/  BSSY.RECONVERGENT B1, `(.L_x_3) ;  /* 0x0000006000017945 */ /* 0x000fe20003800200 */
[----:B------:R-:W-:-:S04]  /*0100*/  MOV R9, R3 ;  /* 0x0000000300097202 */ /* 0x000fc80000000f00 */
[----:B------:R-:W-:-:S07]  /*0110*/  ISETP.NE.AND P1, PT, R9, R0, PT ;  /* 0x000000000900720c */ /* 0x000fce0003f25270 */
[----:B-1----:R-:W-:Y:S06]  /*0120*/  @!P0 BRA `(.L_x_4) ;  /* 0x0000000000088947 */ /* 0x002fec0003800000 */
[----:B--2---:R-:W-:-:S06]  /*0130*/  IMAD.WIDE R2, R3, 0x14, R6 ;  /* 0x0000001403027825 */ /* 0x004fcc00078e0206 */
[----:B------:R1:W5:Y:S02]  /*0140*/  LDG.E R3, desc[UR4][R2.64+0x10] ;  /* 0x0000100402037981 */ /* 0x000364000c1e1900 */
.L_x_4:
[----:B------:R-:W-:Y:S05]  /*0150*/  BSYNC.RECONVERGENT B1 ;  /* 0x0000000000017941 */ /* 0x000fea0003800200 */
.L_x_3:
[----:B------:R-:W-:Y:S01]  /*0160*/  MOV R0, R9 ;  /* 0x0000000900007202 */ /* 0x000fe20000000f00 */
[----:B------:R-:W-:Y:S06]  /*0170*/  @P1 BRA `(.L_x_5) ;  /* 0xfffffffc00d81947 */ /* 0x000fec000383ffff */
[----:B------:R-:W-:Y:S05]  /*0180*/  BSYNC.RECONVERGENT B0 ;  /* 0x0000000000007941 */ /* 0x000fea0003800200 */
.L_x_2:
[----:B-----5:R-:W-:Y:S01]  /*0190*/  STG.E desc[UR4][R4.64+0x10], R3 ;  /* 0x0000100304007986 */ /* 0x020fe2000c101904 */
[----:B------:R-:W-:Y:S05]  /*01a0*/  EXIT ;  /* 0x000000000000794d */ /* 0x000fea0003800000 */
.L_x_6:
        /* <DEDUP_REMOVED lines=13> */
.L_x_87:


//--------------------- .text._Z15kernel_climbingiiiP8SearcherPiS1_S1_ffff --------------------------
	.section	.text._Z15kernel_climbingiiiP8SearcherPiS1_S1_ffff,"ax",@progbits
	.align	128
        .global         _Z15kernel_climbingiiiP8SearcherPiS1_S1_ffff
        .type           _Z15kernel_climbingiiiP8SearcherPiS1_S1_ffff,@function
        .size           _Z15kernel_climbingiiiP8SearcherPiS1_S1_ffff,(.L_x_84 - _Z15kernel_climbingiiiP8SearcherPiS1_S1_ffff)
        .other          _Z15kernel_climbingiiiP8SearcherPiS1_S1_ffff,@"STO_CUDA_ENTRY STV_DEFAULT"
_Z15kernel_climbingiiiP8SearcherPiS1_S1_ffff:
.text._Z15kernel_climbingiiiP8SearcherPiS1_S1_ffff:
[----:B------:R-:W0:Y:S01]  /*0000*/  LDC R1, c[0x0][0x37c] ;  /* 0x0000df00ff017b82 */ /* 0x000e220000000800 */
[----:B------:R-:W1:Y:S07]  /*0010*/  S2R R2, SR_TID.X ;  /* 0x0000000000027919 */ /* 0x000e6e0000002100 */
[----:B------:R-:W1:Y:S01]  /*0020*/  S2UR UR4, SR_CTAID.X ;  /* 0x00000000000479c3 */ /* 0x000e620000002500 */
[----:B------:R-:W2:Y:S01]  /*0030*/  LDCU UR5, c[0x0][0x380] ;  /* 0x00007000ff0577ac */ /* 0x000ea20008000800 */
[----:B0-----:R-:W-:-:S06]  /*0040*/  VIADD R1, R1, 0xffffffe0 ;  /* 0xffffffe001017836 */ /* 0x001fcc0000000000 */
[----:B------:R-:W1:Y:S02]  /*0050*/  LDC R3, c[0x0][0x360] ;  /* 0x0000d800ff037b82 */ /* 0x000e640000000800 */
[----:B-1----:R-:W-:-:S05]  /*0060*/  IMAD R2, R3, UR4, R2 ;  /* 0x0000000403027c24 */ /* 0x002fca000f8e0202 */
[----:B--2---:R-:W-:-:S13]  /*0070*/  ISETP.GE.AND P0, PT, R2, UR5, PT ;  /* 0x0000000502007c0c */ /* 0x004fda000bf06270 */
[----:B------:R-:W-:Y:S05]  /*0080*/  @P0 EXIT ;  /* 0x000000000000094d */ /* 0x000fea0003800000 */
[----:B------:R-:W0:Y:S01]  /*0090*/  LDCU UR4, c[0x0][0x384] ;  /* 0x00007080ff0477ac */ /* 0x000e220008000800 */
[----:B------:R-:W1:Y:S08]  /*00a0*/  LDC.64 R6, c[0x0][0x3b0] ;  /* 0x0000ec00ff067b82 */ /* 0x000e700000000a00 */
[----:B------:R-:W2:Y:S01]  /*00b0*/  LDC.64 R28, c[0x0][0x390] ;  /* 0x0000e400ff1c7b82 */ /* 0x000ea20000000a00 */
[----:B0-----:R-:W-:-:S04]  /*00c0*/  I2FP.F32.S32 R5, UR4 ;  /* 0x0000000400057c45 */ /* 0x001fc80008201400 */
[----:B------:R-:W0:Y:S01]  /*00d0*/  MUFU.RCP R4, R5 ;  /* 0x0000000500047308 */ /* 0x000e220000001000 */
[----:B-1----:R-:W-:-:S07]  /*00e0*/  FADD R0, R7, -R6 ;  /* 0x8000000607007221 */ /* 0x002fce0000000000 */
[----:B------:R-:W1:Y:S01]  /*00f0*/  FCHK P0, R0, R5 ;  /* 0x0000000500007302 */ /* 0x000e620000000000 */
[----:B--2---:R-:W-:-:S04]  /*0100*/  IMAD.WIDE R28, R2, 0x14, R28 ;  /* 0x00000014021c7825 */ /* 0x004fc800078e021c */
[----:B0-----:R-:W-:-:S04]  /*0110*/  FFMA R3, -R5, R4, 1 ;  /* 0x3f80000005037423 */ /* 0x001fc80000000104 */
[----:B------:R-:W-:-:S04]  /*0120*/  FFMA R3, R4, R3, R4 ;  /* 0x0000000304037223 */ /* 0x000fc80000000004 */
[----:B------:R-:W-:-:S04]  /*0130*/  FFMA R4, R0, R3, RZ ;  /* 0x0000000300047223 */ /* 0x000fc800000000ff */
[----:B------:R-:W-:-:S04]  /*0140*/  FFMA R6, -R5, R4, R0 ;  /* 0x0000000405067223 */ /* 0x000fc80000000100 */
[----:B------:R-:W-:Y:S01]  /*0150*/  FFMA R3, R3, R6, R4 ;  /* 0x0000000603037223 */ /* 0x000fe20000000004 */
[----:B-1----:R-:W-:Y:S06]  /*0160*/  @!P0 BRA `(.L_x_7) ;  /* 0x00000000000c8947 */ /* 0x002fec0003800000 */
[----:B------:R-:W-:-:S07]  /*0170*/  MOV R4, 0x190 ;  /* 0x0000019000047802 */ /* 0x000fce0000000f00 */
[----:B------:R-:W-:Y:S05]  /*0180*/  CALL.REL.NOINC `($__internal_0_$__cuda_sm3x_div_rn_noftz_f32_slowpath) ;  /* 0x0000004c00387944 */ /* 0x000fea0003c00000 */
[----:B------:R-:W-:-:S07]  /*0190*/  IMAD.MOV.U32 R3, RZ, RZ, R0 ;  /* 0x000000ffff037224 */ /* 0x000fce00078e0000 */
.L_x_7:
[----:B------:R-:W0:Y:S01]  /*01a0*/  LDCU UR4, c[0x0][0x388] ;  /* 0x00007100ff0477ac */ /* 0x000e220008000800 */
[----:B------:R-:W1:Y:S01]  /*01b0*/  LDC.64 R8, c[0x0][0x3b8] ;  /* 0x0000ee00ff087b82 */ /* 0x000e620000000a00 */
[----:B------:R-:W2:Y:S01]  /*01c0*/  LDCU.64 UR8, c[0x0][0x358] ;  /* 0x00006b00ff0877ac */ /* 0x000ea20008000a00 */
[----:B0-----:R-:W-:-:S04]  /*01d0*/  I2FP.F32.S32 R5, UR4 ;  /* 0x0000000400057c45 */ /* 0x001fc80008201400 */
[----:B------:R-:W0:Y:S01]  /*01e0*/  MUFU.RCP R4, R5 ;  /* 0x0000000500047308 */ /* 0x000e220000001000 */
[----:B-1----:R-:W-:-:S07]  /*01f0*/  FADD R0, R9, -R8 ;  /* 0x8000000809007221 */ /* 0x002fce0000000000 */
[----:B------:R-:W1:Y:S01]  /*0200*/  FCHK P0, R0, R5 ;  /* 0x0000000500007302 */ /* 0x000e620000000000 */
[----:B0-----:R-:W-:-:S04]  /*0210*/  FFMA R7, -R5, R4, 1 ;  /* 0x3f80000005077423 */ /* 0x001fc80000000104 */
[----:B------:R-:W-:-:S04]  /*0220*/  FFMA R7, R4, R7, R4 ;  /* 0x0000000704077223 */ /* 0x000fc80000000004 */
[----:B------:R-:W-:-:S04]  /*0230*/  FFMA R4, R0, R7, RZ ;  /* 0x0000000700047223 */ /* 0x000fc800000000ff */
[----:B------:R-:W-:-:S04]  /*0240*/  FFMA R6, -R5, R4, R0 ;  /* 0x0000000405067223 */ /* 0x000fc80000000100 */
[----:B------:R-:W-:Y:S01]  /*0250*/  FFMA R4, R7, R6, R4 ;  /* 0x0000000607047223 */ /* 0x000fe20000000004 */
[----:B-12---:R-:W-:Y:S06]  /*0260*/  @!P0 BRA `(.L_x_8) ;  /* 0x00000000000c8947 */ /* 0x006fec0003800000 */
[----:B------:R-:W-:-:S07]  /*0270*/  MOV R4, 0x290 ;  /* 0x0000029000047802 */ /* 0x000fce0000000f00 */
[----:B------:R-:W-:Y:S05]  /*0280*/  CALL.REL.NOINC `($__internal_0_$__cuda_sm3x_div_rn_noftz_f32_slowpath) ;  /* 0x0000004800f87944 */ /* 0x000fea0003c00000 */
[----:B------:R-:W-:-:S07]  /*0290*/  IMAD.MOV.U32 R4, RZ, RZ, R0 ;  /* 0x000000ffff047224 */ /* 0x000fce00078e0000 */
.L_x_8:
[----:B------:R-:W2:Y:S01]  /*02a0*/  LDG.E R5, desc[UR8][R28.64+0x4] ;  /* 0x000004081c057981 */ /* 0x000ea2000c1e1900 */
[----:B------:R-:W2:Y:S03]  /*02b0*/  LDCU UR6, c[0x0][0x388] ;  /* 0x00007100ff0677ac */ /* 0x000ea60008000800 */
[----:B------:R-:W3:Y:S01]  /*02c0*/  LDG.E R0, desc[UR8][R28.64+0x8] ;  /* 0x000008081c007981 */ /* 0x000ee2000c1e1900 */
[----:B------:R-:W0:Y:S03]  /*02d0*/  LDCU.64 UR4, c[0x0][0x3a8] ;  /* 0x00007500ff0477ac */ /* 0x000e260008000a00 */
[----:B------:R-:W4:Y:S01]  /*02e0*/  LDG.E R9, desc[UR8][R28.64+0xc] ;  /* 0x00000c081c097981 */ /* 0x000f22000c1e1900 */
[----:B------:R-:W-:Y:S02]  /*02f0*/  IMAD.MOV.U32 R13, RZ, RZ, 0x1 ;  /* 0x00000001ff0d7424 */ /* 0x000fe400078e00ff */
[----:B--2---:R-:W-:-:S04]  /*0300*/  IMAD R17, R5, UR6, RZ ;  /* 0x0000000605117c24 */ /* 0x004fc8000f8e02ff */
[----:B---3--:R-:W-:-:S04]  /*0310*/  IMAD.IADD R10, R0, 0x1, R17 ;  /* 0x00000001000a7824 */ /* 0x008fc800078e0211 */
[----:B------:R-:W-:-:S04]  /*0320*/  IMAD.WIDE R6, R10, 0x4, RZ ;  /* 0x000000040a067825 */ /* 0x000fc800078e02ff */
[----:B----4-:R-:W-:Y:S01]  /*0330*/  VIADD R11, R9, 0x1 ;  /* 0x00000001090b7836 */ /* 0x010fe20000000000 */
[----:B0-----:R-:W-:-:S04]  /*0340*/  IADD3 R8, P0, PT, R6, UR4, RZ ;  /* 0x0000000406087c10 */ /* 0x001fc8000ff1e0ff */
[----:B------:R-:W-:Y:S01]  /*0350*/  IADD3.X R9, PT, PT, R7, UR5, RZ, P0, !PT ;  /* 0x0000000507097c10 */ /* 0x000fe200087fe4ff */
[----:B------:R0:W-:Y:S04]  /*0360*/  STG.E desc[UR8][R28.64+0xc], R11 ;  /* 0x00000c0b1c007986 */ /* 0x0001e8000c101908 */
[----:B------:R-:W2:Y:S02]  /*0370*/  ATOMG.E.ADD.STRONG.GPU PT, R8, desc[UR8][R8.64], R13 ;  /* 0x8000000d080879a8 */ /* 0x000ea400081ef108 */
[----:B--2---:R-:W-:-:S13]  /*0380*/  ISETP.NE.AND P0, PT, R8, RZ, PT ;  /* 0x000000ff0800720c */ /* 0x004fda0003f05270 */
[----:B0-----:R-:W-:Y:S05]  /*0390*/  @P0 EXIT ;  /* 0x000000000000094d */ /* 0x001fea0003800000 */
[----:B------:R-:W-:Y:S01]  /*03a0*/  IMAD.MOV.U32 R18, RZ, RZ, R6 ;  /* 0x000000ffff127224 */ /* 0x000fe200078e0006 */
[----:B------:R-:W-:Y:S01]  /*03b0*/  UIADD3 UR6, UPT, UPT, UR6, -0x1, URZ ;  /* 0xffffffff06067890 */ /* 0x000fe2000fffe0ff */
[----:B------:R-:W-:Y:S02]  /*03c0*/  IMAD.MOV.U32 R12, RZ, RZ, R7 ;  /* 0x000000ffff0c7224 */ /* 0x000fe400078e0007 */
[----:B------:R-:W-:Y:S02]  /*03d0*/  IMAD.MOV.U32 R6, RZ, RZ, R0 ;  /* 0x000000ffff067224 */ /* 0x000fe400078e0000 */
[----:B------:R-:W-:-:S07]  /*03e0*/  IMAD.MOV.U32 R11, RZ, RZ, R10 ;  /* 0x000000ffff0b7224 */ /* 0x000fce00078e000a */
.L_x_68:
[----:B------:R-:W0:Y:S01]  /*03f0*/  LDC R22, c[0x0][0x3b0] ;  /* 0x0000ec00ff167b82 */ /* 0x000e220000000800 */
[----:B------:R-:W-:Y:S05]  /*0400*/  YIELD ;  /* 0x0000000000007946 */ /* 0x000fea0003800000 */
[----:B------:R-:W-:Y:S01]  /*0410*/  I2FP.F32.S32 R7, R5 ;  /* 0x0000000500077245 */ /* 0x000fe20000201400 */
[----:B------:R-:W1:Y:S01]  /*0420*/  LDCU.64 UR4, c[0x0][0x3a0] ;  /* 0x00007400ff0477ac */ /* 0x000e620008000a00 */
[----:B------:R-:W2:Y:S01]  /*0430*/  LDC R9, c[0x0][0x3b8] ;  /* 0x0000ee00ff097b82 */ /* 0x000ea20000000800 */
[----:B------:R-:W-:Y:S01]  /*0440*/  I2FP.F32.S32 R14, R6 ;  /* 0x00000006000e7245 */ /* 0x000fe20000201400 */
[----:B------:R-:W-:Y:S01]  /*0450*/  BSSY.RECONVERGENT B0, `(.L_x_9) ;  /* 0x0000047000007945 */ /* 0x000fe20003800200 */
[----:B0-----:R-:W-:Y:S01]  /*0460*/  FFMA R7, R7, R3, R22 ;  /* 0x0000000307077223 */ /* 0x001fe20000000016 */
[----:B-1----:R-:W-:-:S03]  /*0470*/  IADD3 R18, P0, PT, R18, UR4, RZ ;  /* 0x0000000412127c10 */ /* 0x002fc6000ff1e0ff */
[C---:B------:R-:W-:Y:S01]  /*0480*/  FMUL R23, R7.reuse, 0.63661974668502807617 ;  /* 0x3f22f98307177820 */ /* 0x040fe20000400000 */
[----:B------:R-:W-:Y:S02]  /*0490*/  IADD3.X R19, PT, PT, R12, UR5, RZ, P0, !PT ;  /* 0x000000050c137c10 */ /* 0x000fe400087fe4ff */
[----:B------:R-:W-:Y:S01]  /*04a0*/  FSETP.GE.AND P0, PT, |R7|, 105615, PT ;  /* 0x47ce47800700780b */ /* 0x000fe20003f06200 */
[----:B--2---:R-:W-:Y:S02]  /*04b0*/  FFMA R14, R14, R4, R9 ;  /* 0x000000040e0e7223 */ /* 0x004fe40000000009 */
[----:B------:R-:W0:Y:S01]  /*04c0*/  F2I.NTZ R23, R23 ;  /* 0x0000001700177305 */ /* 0x000e220000203100 */
[----:B------:R1:W-:Y:S01]  /*04d0*/  STG.E desc[UR8][R18.64], R2 ;  /* 0x0000000212007986 */ /* 0x0003e2000c101908 */
[----:B0-----:R-:W-:Y:S01]  /*04e0*/  I2FP.F32.S32 R8, R23 ;  /* 0x0000001700087245 */ /* 0x001fe20000201400 */
[----:B------:R-:W-:-:S04]  /*04f0*/  IMAD.MOV.U32 R10, RZ, RZ, R23 ;  /* 0x000000ffff0a7224 */ /* 0x000fc800078e0017 */
[----:B------:R-:W-:-:S04]  /*0500*/  FFMA R13, R8, -1.5707962512969970703, R7 ;  /* 0xbfc90fda080d7823 */ /* 0x000fc80000000007 */
[----:B------:R-:W-:-:S04]  /*0510*/  FFMA R13, R8, -7.5497894158615963534e-08, R13 ;  /* 0xb3a22168080d7823 */ /* 0x000fc8000000000d */
[----:B------:R-:W-:-:S04]  /*0520*/  FFMA R8, R8, -5.3903029534742383927e-15, R13 ;  /* 0xa7c234c508087823 */ /* 0x000fc8000000000d */
[----:B------:R-:W-:Y:S01]  /*0530*/  IMAD.MOV.U32 R13, RZ, RZ, R8 ;  /* 0x000000ffff0d7224 */ /* 0x000fe200078e0008 */
[----:B-1----:R-:W-:Y:S06]  /*0540*/  @!P0 BRA `(.L_x_10) ;  /* 0x0000000000dc8947 */ /* 0x002fec0003800000 */
[----:B------:R-:W-:-:S13]  /*0550*/  FSETP.NEU.AND P1, PT, |R7|, +INF , PT ;  /* 0x7f8000000700780b */ /* 0x000fda0003f2d200 */
[----:B------:R-:W-:Y:S01]  /*0560*/  @!P1 FMUL R13, RZ, R7 ;  /* 0x00000007ff0d9220 */ /* 0x000fe20000400000 */
[----:B------:R-:W-:Y:S01]  /*0570*/  @!P1 IMAD.MOV.U32 R23, RZ, RZ, RZ ;  /* 0x000000ffff179224 */ /* 0x000fe200078e00ff */
[----:B------:R-:W-:Y:S06]  /*0580*/  @!P1 BRA `(.L_x_10) ;  /* 0x0000000000cc9947 */ /* 0x000fec0003800000 */
[----:B------:R-:W-:Y:S01]  /*0590*/  IMAD.SHL.U32 R12, R7, 0x100, RZ ;  /* 0x00000100070c7824 */ /* 0x000fe200078e00ff */
[----:B------:R-:W0:Y:S01]  /*05a0*/  LDCU.64 UR10, c[0x4][URZ] ;  /* 0x01000000ff0a77ac */ /* 0x000e220008000a00 */
[----:B------:R-:W-:Y:S02]  /*05b0*/  IMAD.MOV.U32 R20, RZ, RZ, RZ ;  /* 0x000000ffff147224 */ /* 0x000fe400078e00ff */
[----:B------:R-:W-:Y:S01]  /*05c0*/  IMAD.MOV.U32 R0, RZ, RZ, R1 ;  /* 0x000000ffff007224 */ /* 0x000fe200078e0001 */
[----:B------:R-:W-:Y:S01]  /*05d0*/  LOP3.LUT R21, R12, 0x80000000, RZ, 0xfc, !PT ;  /* 0x800000000c157812 */ /* 0x000fe200078efcff */
[----:B------:R-:W-:Y:S01]  /*05e0*/  UMOV UR5, URZ ;  /* 0x000000ff00057c82 */ /* 0x000fe20008000000 */
[----:B------:R-:W-:-:S05]  /*05f0*/  UMOV UR4, URZ ;  /* 0x000000ff00047c82 */ /* 0x000fca0008000000 */
.L_x_11:
[----:B0-----:R-:W-:Y:S02]  /*0600*/  IMAD.U32 R12, RZ, RZ, UR10 ;  /* 0x0000000aff0c7e24 */ /* 0x001fe4000f8e00ff */
[----:B------:R-:W-:-:S05]  /*0610*/  IMAD.U32 R13, RZ, RZ, UR11 ;  /* 0x0000000bff0d7e24 */ /* 0x000fca000f8e00ff */
[----:B------:R-:W2:Y:S01]  /*0620*/  LDG.E.CONSTANT R12, desc[UR8][R12.64] ;  /* 0x000000080c0c7981 */ /* 0x000ea2000c1e9900 */
[----:B------:R-:W-:Y:S02]  /*0630*/  UIADD3 UR10, UP0, UPT, UR10, 0x4, URZ ;  /* 0x000000040a0a7890 */ /* 0x000fe4000ff1e0ff */
[----:B------:R-:W-:Y:S02]  /*0640*/  UIADD3 UR4, UPT, UPT, UR4, 0x1, URZ ;  /* 0x0000000104047890 */ /* 0x000fe4000fffe0ff */
[----:B------:R-:W-:Y:S02]  /*0650*/  UIADD3.X UR11, UPT, UPT, URZ, UR11, URZ, UP0, !UPT ;  /* 0x0000000bff0b7290 */ /* 0x000fe400087fe4ff */
[----:B------:R-:W-:Y:S01]  /*0660*/  UISETP.NE.AND UP0, UPT, UR4, 0x6, UPT ;  /* 0x000000060400788c */ /* 0x000fe2000bf05270 */
[----:B--2---:R-:W-:-:S03]  /*0670*/  IMAD.WIDE.U32 R18, R12, R21, RZ ;  /* 0x000000150c127225 */ /* 0x004fc600078e00ff */
[----:B------:R-:W-:-:S04]  /*0680*/  IADD3 R15, P1, PT, R18, R20, RZ ;  /* 0x00000014120f7210 */ /* 0x000fc80007f3e0ff */
[----:B------:R-:W-:Y:S01]  /*0690*/  IADD3.X R20, PT, PT, R19, UR5, RZ, P1, !PT ;  /* 0x0000000513147c10 */ /* 0x000fe20008ffe4ff */
[----:B------:R0:W-:Y:S02]  /*06a0*/  STL [R0], R15 ;  /* 0x0000000f00007387 */ /* 0x0001e40000100800 */
[----:B0-----:R-:W-:Y:S01]  /*06b0*/  VIADD R0, R0, 0x4 ;  /* 0x0000000400007836 */ /* 0x001fe20000000000 */
[----:B------:R-:W-:Y:S06]  /*06c0*/  BRA.U UP0, `(.L_x_11) ;  /* 0xfffffffd00cc7547 */ /* 0x000fec000b83ffff */
[----:B------:R-:W-:Y:S01]  /*06d0*/  SHF.R.U32.HI R15, RZ, 0x17, R7 ;  /* 0x00000017ff0f7819 */ /* 0x000fe20000011607 */
[----:B------:R0:W-:Y:S03]  /*06e0*/  STL [R1+0x18], R20 ;  /* 0x0000181401007387 */ /* 0x0001e60000100800 */
[C---:B------:R-:W-:Y:S02]  /*06f0*/  LOP3.LUT R0, R15.reuse, 0xe0, RZ, 0xc0, !PT ;  /* 0x000000e00f007812 */ /* 0x040fe400078ec0ff */
[----:B------:R-:W-:-:S03]  /*0700*/  LOP3.LUT P1, RZ, R15, 0x1f, RZ, 0xc0, !PT ;  /* 0x0000001f0fff7812 */ /* 0x000fc6000782c0ff */
[----:B------:R-:W-:-:S05]  /*0710*/  VIADD R0, R0, 0xffffff80 ;  /* 0xffffff8000007836 */ /* 0x000fca0000000000 */
[----:B------:R-:W-:-:S05]  /*0720*/  SHF.R.U32.HI R0, RZ, 0x5, R0 ;  /* 0x00000005ff007819 */ /* 0x000fca0000011600 */
[----:B------:R-:W-:-:S05]  /*0730*/  IMAD R18, R0, -0x4, R1 ;  /* 0xfffffffc00127824 */ /* 0x000fca00078e0201 */
[----:B------:R-:W2:Y:S04]  /*0740*/  LDL R0, [R18+0x18] ;  /* 0x0000180012007983 */ /* 0x000ea80000100800 */
[----:B------:R-:W2:Y:S04]  /*0750*/  LDL R13, [R18+0x14] ;  /* 0x00001400120d7983 */ /* 0x000ea80000100800 */
[----:B------:R-:W3:Y:S01]  /*0760*/  @P1 LDL R12, [R18+0x10] ;  /* 0x00001000120c1983 */ /* 0x000ee20000100800 */
[----:B------:R-:W-:Y:S01]  /*0770*/  LOP3.LUT R15, R15, 0x1f, RZ, 0xc0, !PT ;  /* 0x0000001f0f0f7812 */ /* 0x000fe200078ec0ff */
[----:B------:R-:W-:Y:S01]  /*0780*/  UMOV UR4, 0x54442d19 ;  /* 0x54442d1900047882 */ /* 0x000fe20000000000 */
[----:B------:R-:W-:-:S02]  /*0790*/  UMOV UR5, 0x3bf921fb ;  /* 0x3bf921fb00057882 */ /* 0x000fc40000000000 */
[-C--:B--2---:R-:W-:Y:S02]  /*07a0*/  @P1 SHF.L.W.U32.HI R0, R13, R15.reuse, R0 ;  /* 0x0000000f0d001219 */ /* 0x084fe40000010e00 */
[----:B---3--:R-:W-:Y:S02]  /*07b0*/  @P1 SHF.L.W.U32.HI R13, R12, R15, R13 ;  /* 0x0000000f0c0d1219 */ /* 0x008fe40000010e0d */
[----:B------:R-:W-:Y:S02]  /*07c0*/  ISETP.GE.AND P1, PT, R7, RZ, PT ;  /* 0x000000ff0700720c */ /* 0x000fe40003f26270 */
[C-C-:B------:R-:W-:Y:S01]  /*07d0*/  SHF.L.W.U32.HI R16, R13.reuse, 0x2, R0.reuse ;  /* 0x000000020d107819 */ /* 0x140fe20000010e00 */
[----:B------:R-:W-:Y:S01]  /*07e0*/  IMAD.SHL.U32 R13, R13, 0x4, RZ ;  /* 0x000000040d0d7824 */ /* 0x000fe200078e00ff */
[----:B------:R-:W-:Y:S02]  /*07f0*/  SHF.R.U32.HI R23, RZ, 0x1e, R0 ;  /* 0x0000001eff177819 */ /* 0x000fe40000011600 */
[----:B------:R-:W-:-:S02]  /*0800*/  SHF.R.S32.HI R15, RZ, 0x1f, R16 ;  /* 0x0000001fff0f7819 */ /* 0x000fc40000011410 */
[C---:B------:R-:W-:Y:S02]  /*0810*/  LOP3.LUT R0, R16.reuse, R7, RZ, 0x3c, !PT ;  /* 0x0000000710007212 */ /* 0x040fe400078e3cff */
[C---:B------:R-:W-:Y:S02]  /*0820*/  LOP3.LUT R12, R15.reuse, R13, RZ, 0x3c, !PT ;  /* 0x0000000d0f0c7212 */ /* 0x040fe400078e3cff */
[----:B------:R-:W-:Y:S02]  /*0830*/  LOP3.LUT R13, R15, R16, RZ, 0x3c, !PT ;  /* 0x000000100f0d7212 */ /* 0x000fe400078e3cff */
[----:B------:R-:W-:Y:S02]  /*0840*/  LEA.HI R23, R16, R23, RZ, 0x1 ;  /* 0x0000001710177211 */ /* 0x000fe400078f08ff */
[----:B------:R-:W-:Y:S02]  /*0850*/  ISETP.GE.AND P2, PT, R0, RZ, PT ;  /* 0x000000ff0000720c */ /* 0x000fe40003f46270 */
[----:B------:R-:W1:Y:S01]  /*0860*/  I2F.F64.S64 R12, R12 ;  /* 0x0000000c000c7312 */ /* 0x000e620000301c00 */
[----:B------:R-:W-:-:S04]  /*0870*/  IMAD.MOV R0, RZ, RZ, -R23 ;  /* 0x000000ffff007224 */ /* 0x000fc800078e0a17 */
[----:B------:R-:W-:Y:S01]  /*0880*/  @!P1 IMAD.MOV.U32 R23, RZ, RZ, R0 ;  /* 0x000000ffff179224 */ /* 0x000fe200078e0000 */
[----:B-1----:R-:W-:-:S10]  /*0890*/  DMUL R18, R12, UR4 ;  /* 0x000000040c127c28 */ /* 0x002fd40008000000 */
[----:B------:R-:W1:Y:S02]  /*08a0*/  F2F.F32.F64 R18, R18 ;  /* 0x0000001200127310 */ /* 0x000e640000301000 */
[----:B01----:R-:W-:-:S07]  /*08b0*/  FSEL R13, -R18, R18, !P2 ;  /* 0x00000012120d7208 */ /* 0x003fce0005000100 */
.L_x_10:
[----:B------:R-:W-:Y:S05]  /*08c0*/  BSYNC.RECONVERGENT B0 ;  /* 0x0000000000007941 */ /* 0x000fea0003800200 */
.L_x_9:
[----:B------:R-:W-:Y:S01]  /*08d0*/  FMUL R15, R14, 0.5 ;  /* 0x3f0000000e0f7820 */ /* 0x000fe20000400000 */
[----:B------:R-:W-:Y:S02]  /*08e0*/  IMAD.MOV.U32 R16, RZ, RZ, 0x37cbac00 ;  /* 0x37cbac00ff107424 */ /* 0x000fe400078e00ff */
[----:B------:R-:W-:Y:S01]  /*08f0*/  FMUL R12, R13, R13 ;  /* 0x0000000d0d0c7220 */ /* 0x000fe20000400000 */
[----:B------:R-:W-:Y:S01]  /*0900*/  LOP3.LUT R19, R23, 0x1, RZ, 0xc0, !PT ;  /* 0x0000000117137812 */ /* 0x000fe200078ec0ff */
[----:B------:R-:W-:Y:S01]  /*0910*/  FMUL R0, R15, 0.63661974668502807617 ;  /* 0x3f22f9830f007820 */ /* 0x000fe20000400000 */
[----:B------:R-:W-:Y:S02]  /*0920*/  IMAD.MOV.U32 R20, RZ, RZ, 0x3d2aaabb ;  /* 0x3d2aaabbff147424 */ /* 0x000fe400078e00ff */
[----:B------:R-:W-:Y:S01]  /*0930*/  FFMA R18, R12, R16, -0.0013887860113754868507 ;  /* 0xbab607ed0c127423 */ /* 0x000fe20000000010 */
[----:B------:R-:W-:Y:S01]  /*0940*/  ISETP.NE.U32.AND P1, PT, R19, 0x1, PT ;  /* 0x000000011300780c */ /* 0x000fe20003f25070 */
[----:B------:R-:W-:Y:S01]  /*0950*/  IMAD.MOV.U32 R21, RZ, RZ, 0x3effffff ;  /* 0x3effffffff157424 */ /* 0x000fe200078e00ff */
[----:B------:R-:W-:Y:S01]  /*0960*/  LOP3.LUT P2, RZ, R23, 0x2, RZ, 0xc0, !PT ;  /* 0x0000000217ff7812 */ /* 0x000fe2000784c0ff */
[----:B------:R-:W0:Y:S01]  /*0970*/  F2I.NTZ R0, R0 ;  /* 0x0000000000007305 */ /* 0x000e220000203100 */
[----:B------:R-:W-:Y:S01]  /*0980*/  FSEL R19, R18, -0.00019574658654164522886, !P1 ;  /* 0xb94d415312137808 */ /* 0x000fe20004800000 */
[----:B------:R-:W-:Y:S01]  /*0990*/  BSSY.RECONVERGENT B0, `(.L_x_12) ;  /* 0x0000044000007945 */ /* 0x000fe20003800200 */
[----:B------:R-:W-:-:S02]  /*09a0*/  FSEL R25, R20, 0.0083327032625675201416, !P1 ;  /* 0x3c0885e414197808 */ /* 0x000fc40004800000 */
[----:B------:R-:W-:-:S03]  /*09b0*/  FSEL R23, R13, 1, P1 ;  /* 0x3f8000000d177808 */ /* 0x000fc60000800000 */
[----:B------:R-:W-:Y:S01]  /*09c0*/  FFMA R19, R12, R19, R25 ;  /* 0x000000130c137223 */ /* 0x000fe20000000019 */
[----:B------:R-:W-:Y:S02]  /*09d0*/  FSEL R25, -R21, -0.16666662693023681641, !P1 ;  /* 0xbe2aaaa815197808 */ /* 0x000fe40004800100 */
[----:B------:R-:W-:-:S03]  /*09e0*/  FSETP.GE.AND P1, PT, |R15|, 105615, PT ;  /* 0x47ce47800f00780b */ /* 0x000fc60003f26200 */
[C---:B------:R-:W-:Y:S01]  /*09f0*/  FFMA R19, R12.reuse, R19, R25 ;  /* 0x000000130c137223 */ /* 0x040fe20000000019 */
[----:B0-----:R-:W-:Y:S01]  /*0a00*/  I2FP.F32.S32 R18, R0 ;  /* 0x0000000000127245 */ /* 0x001fe20000201400 */
[----:B------:R-:W-:-:S04]  /*0a10*/  FFMA R12, R12, R23, RZ ;  /* 0x000000170c0c7223 */ /* 0x000fc800000000ff */
[----:B------:R-:W-:Y:S01]  /*0a20*/  FFMA R13, R18, -1.5707962512969970703, R15 ;  /* 0xbfc90fda120d7823 */ /* 0x000fe2000000000f */
[----:B------:R-:W-:Y:S01]  /*0a30*/  FFMA R23, R12, R19, R23 ;  /* 0x000000130c177223 */ /* 0x000fe20000000017 */
[----:B------:R-:W-:Y:S02]  /*0a40*/  IMAD.MOV.U32 R19, RZ, RZ, R0 ;  /* 0x000000ffff137224 */ /* 0x000fe400078e0000 */
[----:B------:R-:W-:Y:S01]  /*0a50*/  FFMA R13, R18, -7.5497894158615963534e-08, R13 ;  /* 0xb3a22168120d7823 */ /* 0x000fe2000000000d */
[----:B------:R-:W-:-:S03]  /*0a60*/  @P2 FADD R23, RZ, -R23 ;  /* 0x80000017ff172221 */ /* 0x000fc60000000000 */
[----:B------:R-:W-:-:S04]  /*0a70*/  FFMA R18, R18, -5.3903029534742383927e-15, R13 ;  /* 0xa7c234c512127823 */ /* 0x000fc8000000000d */
[----:B------:R-:W-:Y:S01]  /*0a80*/  IMAD.MOV.U32 R24, RZ, RZ, R18 ;  /* 0x000000ffff187224 */ /* 0x000fe200078e0012 */
[----:B------:R-:W-:Y:S06]  /*0a90*/  @!P1 BRA `(.L_x_13) ;  /* 0x0000000000cc9947 */ /* 0x000fec0003800000 */
[----:B------:R-:W-:-:S13]  /*0aa0*/  FSETP.NEU.AND P2, PT, |R15|, +INF , PT ;  /* 0x7f8000000f00780b */ /* 0x000fda0003f4d200 */
[----:B------:R-:W-:Y:S01]  /*0ab0*/  @!P2 FMUL R24, RZ, R15 ;  /* 0x0000000fff18a220 */ /* 0x000fe20000400000 */
[----:B------:R-:W-:Y:S01]  /*0ac0*/  @!P2 IMAD.MOV.U32 R0, RZ, RZ, RZ ;  /* 0x000000ffff00a224 */ /* 0x000fe200078e00ff */
[----:B------:R-:W-:Y:S06]  /*0ad0*/  @!P2 BRA `(.L_x_13) ;  /* 0x0000000000bca947 */ /* 0x000fec0003800000 */
[----:B------:R-:W-:Y:S01]  /*0ae0*/  IMAD.SHL.U32 R24, R15, 0x100, RZ ;  /* 0x000001000f187824 */ /* 0x000fe200078e00ff */
[----:B------:R-:W-:Y:S01]  /*0af0*/  UMOV UR4, URZ ;  /* 0x000000ff00047c82 */ /* 0x000fe20008000000 */
[----:B------:R-:W-:Y:S02]  /*0b00*/  IMAD.MOV.U32 R0, RZ, RZ, RZ ;  /* 0x000000ffff007224 */ /* 0x000fe400078e00ff */
[----:B------:R-:W-:Y:S01]  /*0b10*/  IMAD.MOV.U32 R25, RZ, RZ, RZ ;  /* 0x000000ffff197224 */ /* 0x000fe200078e00ff */
[----:B------:R-:W-:-:S07]  /*0b20*/  LOP3.LUT R24, R24, 0x80000000, RZ, 0xfc, !PT ;  /* 0x8000000018187812 */ /* 0x000fce00078efcff */
.L_x_14:
[----:B------:R-:W0:Y:S02]  /*0b30*/  LDC.64 R12, c[0x4][RZ] ;  /* 0x01000000ff0c7b82 */ /* 0x000e240000000a00 */
[----:B0-----:R-:W-:-:S05]  /*0b40*/  IMAD.WIDE.U32 R26, R25, 0x4, R12 ;  /* 0x00000004191a7825 */ /* 0x001fca00078e000c */
[----:B------:R-:W2:Y:S02]  /*0b50*/  LDG.E.CONSTANT R13, desc[UR8][R26.64] ;  /* 0x000000081a0d7981 */ /* 0x000ea4000c1e9900 */
[----:B--2---:R-:W-:-:S03]  /*0b60*/  IMAD.WIDE.U32 R12, R13, R24, RZ ;  /* 0x000000180d0c7225 */ /* 0x004fc600078e00ff */
[----:B------:R-:W-:-:S04]  /*0b70*/  IADD3 R12, P2, PT, R12, R0, RZ ;  /* 0x000000000c0c7210 */ /* 0x000fc80007f5e0ff */
[----:B------:R-:W-:Y:S01]  /*0b80*/  IADD3.X R0, PT, PT, R13, UR4, RZ, P2, !PT ;  /* 0x000000040d007c10 */ /* 0x000fe200097fe4ff */
[C---:B------:R-:W-:Y:S02]  /*0b90*/  IMAD R13, R25.reuse, 0x4, R1 ;  /* 0x00000004190d7824 */ /* 0x040fe400078e0201 */
[----:B------:R-:W-:-:S03]  /*0ba0*/  VIADD R25, R25, 0x1 ;  /* 0x0000000119197836 */ /* 0x000fc60000000000 */
[----:B------:R0:W-:Y:S02]  /*0bb0*/  STL [R13], R12 ;  /* 0x0000000c0d007387 */ /* 0x0001e40000100800 */
[----:B------:R-:W-:-:S13]  /*0bc0*/  ISETP.NE.AND P2, PT, R25, 0x6, PT ;  /* 0x000000061900780c */ /* 0x000fda0003f45270 */
[----:B0-----:R-:W-:Y:S05]  /*0bd0*/  @P2 BRA `(.L_x_14) ;  /* 0xfffffffc00d42947 */ /* 0x001fea000383ffff */
        /* <DEDUP_REMOVED lines=20> */
[C---:B0-----:R-:W-:Y:S02]  /*0d20*/  LEA.HI R0, R12.reuse, R13, RZ, 0x1 ;  /* 0x0000000d0c007211 */ /* 0x041fe400078f08ff */
[----:B------:R-:W-:Y:S02]  /*0d30*/  LOP3.LUT R15, R12, R15, RZ, 0x3c, !PT ;  /* 0x0000000f0c0f7212 */ /* 0x000fe400078e3cff */
[C---:B------:R-:W-:Y:S02]  /*0d40*/  LOP3.LUT R13, R25.reuse, R12, RZ, 0x3c, !PT ;  /* 0x0000000c190d7212 */ /* 0x040fe400078e3cff */
[----:B------:R-:W-:Y:S02]  /*0d50*/  LOP3.LUT R12, R25, R24, RZ, 0x3c, !PT ;  /* 0x00000018190c7212 */ /* 0x000fe400078e3cff */
[----:B------:R-:W-:Y:S01]  /*0d60*/  ISETP.GE.AND P3, PT, R15, RZ, PT ;  /* 0x000000ff0f00720c */ /* 0x000fe20003f66270 */
[----:B------:R-:W-:-:S03]  /*0d70*/  IMAD.MOV R15, RZ, RZ, -R0 ;  /* 0x000000ffff0f7224 */ /* 0x000fc600078e0a00 */
[----:B------:R-:W0:Y:S01]  /*0d80*/  I2F.F64.S64 R12, R12 ;  /* 0x0000000c000c7312 */ /* 0x000e220000301c00 */
[----:B------:R-:W-:Y:S01]  /*0d90*/  @!P2 IMAD.MOV.U32 R0, RZ, RZ, R15 ;  /* 0x000000ffff00a224 */ /* 0x000fe200078e000f */
[----:B0-----:R-:W-:-:S10]  /*0da0*/  DMUL R26, R12, UR4 ;  /* 0x000000040c1a7c28 */ /* 0x001fd40008000000 */
[----:B------:R-:W0:Y:S02]  /*0db0*/  F2F.F32.F64 R26, R26 ;  /* 0x0000001a001a7310 */ /* 0x000e240000301000 */
[----:B0-----:R-:W-:-:S07]  /*0dc0*/  FSEL R24, -R26, R26, !P3 ;  /* 0x0000001a1a187208 */ /* 0x001fce0005800100 */
.L_x_13:
[----:B------:R-:W-:Y:S05]  /*0dd0*/  BSYNC.RECONVERGENT B0 ;  /* 0x0000000000007941 */ /* 0x000fea0003800200 */
.L_x_12:
[----:B------:R-:W0:Y:S01]  /*0de0*/  F2F.F64.F32 R12, R14 ;  /* 0x0000000e000c7310 */ /* 0x000e220000201800 */
[----:B------:R-:W-:Y:S01]  /*0df0*/  UMOV UR4, 0x54442d18 ;  /* 0x54442d1800047882 */ /* 0x000fe20000000000 */
[----:B------:R-:W-:Y:S01]  /*0e00*/  UMOV UR5, 0x3ff921fb ;  /* 0x3ff921fb00057882 */ /* 0x000fe20000000000 */
[----:B------:R-:W-:Y:S01]  /*0e10*/  FMUL R25, R24, R24 ;  /* 0x0000001818197220 */ /* 0x000fe20000400000 */
[C---:B------:R-:W-:Y:S01]  /*0e20*/  LOP3.LUT R15, R0.reuse, 0x1, RZ, 0xc0, !PT ;  /* 0x00000001000f7812 */ /* 0x040fe200078ec0ff */
[----:B------:R-:W-:Y:S01]  /*0e30*/  FADD R23, R23, R23 ;  /* 0x0000001717177221 */ /* 0x000fe20000000000 */
[----:B------:R-:W-:Y:S01]  /*0e40*/  IADD3 R0, PT, PT, R0, 0x1, RZ ;  /* 0x0000000100007810 */ /* 0x000fe20007ffe0ff */
[----:B------:R-:W-:Y:S01]  /*0e50*/  FFMA R16, R25, R16, -0.0013887860113754868507 ;  /* 0xbab607ed19107423 */ /* 0x000fe20000000010 */
[----:B------:R-:W-:Y:S01]  /*0e60*/  ISETP.NE.U32.AND P3, PT, R15, 0x1, PT ;  /* 0x000000010f00780c */ /* 0x000fe20003f65070 */
[----:B------:R-:W-:Y:S01]  /*0e70*/  BSSY.RECONVERGENT B0, `(.L_x_15) ;  /* 0x000005e000007945 */ /* 0x000fe20003800200 */
[----:B------:R-:W-:-:S02]  /*0e80*/  LOP3.LUT P4, RZ, R0, 0x2, RZ, 0xc0, !PT ;  /* 0x0000000200ff7812 */ /* 0x000fc4000788c0ff */
[----:B------:R-:W-:Y:S02]  /*0e90*/  FSEL R20, R20, 0.0083327032625675201416, P3 ;  /* 0x3c0885e414147808 */ /* 0x000fe40001800000 */
[----:B------:R-:W-:Y:S01]  /*0ea0*/  FSEL R16, R16, -0.00019574658654164522886, P3 ;  /* 0xb94d415310107808 */ /* 0x000fe20001800000 */
[----:B0-----:R-:W-:Y:S01]  /*0eb0*/  DADD R12, R12, -UR4 ;  /* 0x800000040c0c7e29 */ /* 0x001fe20008000000 */
[----:B------:R-:W-:-:S03]  /*0ec0*/  FSEL R0, -R21, -0.16666662693023681641, P3 ;  /* 0xbe2aaaa815007808 */ /* 0x000fc60001800100 */
[----:B------:R-:W-:-:S04]  /*0ed0*/  FFMA R16, R25, R16, R20 ;  /* 0x0000001019107223 */ /* 0x000fc80000000014 */
[----:B------:R-:W-:Y:S01]  /*0ee0*/  DADD R12, -RZ, |R12| ;  /* 0x00000000ff0c7229 */ /* 0x000fe2000000050c */
[----:B------:R-:W-:Y:S01]  /*0ef0*/  FFMA R16, R25, R16, R0 ;  /* 0x0000001019107223 */ /* 0x000fe20000000000 */
[----:B------:R-:W-:-:S05]  /*0f00*/  FSEL R0, R24, 1, !P3 ;  /* 0x3f80000018007808 */ /* 0x000fca0005800000 */
[----:B------:R-:W-:-:S03]  /*0f10*/  FFMA R25, R25, R0, RZ ;  /* 0x0000000019197223 */ /* 0x000fc600000000ff */
[----:B------:R-:W-:Y:S01]  /*0f20*/  ISETP.GT.AND P2, PT, R13, 0xfffff, PT ;  /* 0x000fffff0d00780c */ /* 0x000fe20003f44270 */
[----:B------:R-:W-:Y:S02]  /*0f30*/  IMAD.MOV.U32 R14, RZ, RZ, R12 ;  /* 0x000000ffff0e7224 */ /* 0x000fe400078e000c */
[----:B------:R-:W-:Y:S01]  /*0f40*/  FFMA R0, R25, R16, R0 ;  /* 0x0000001019007223 */ /* 0x000fe20000000000 */
[----:B------:R-:W-:Y:S02]  /*0f50*/  IMAD.MOV.U32 R15, RZ, RZ, R13 ;  /* 0x000000ffff0f7224 */ /* 0x000fe400078e000d */
[----:B------:R-:W-:Y:S02]  /*0f60*/  IMAD.MOV.U32 R20, RZ, RZ, R12 ;  /* 0x000000ffff147224 */ /* 0x000fe400078e000c */
[----:B------:R-:W-:-:S04]  /*0f70*/  @P4 FADD R0, RZ, -R0 ;  /* 0x80000000ff004221 */ /* 0x000fc80000000000 */
[----:B------:R-:W-:Y:S01]  /*0f80*/  FMUL R0, R0, R23 ;  /* 0x0000001700007220 */ /* 0x000fe20000400000 */
[----:B------:R-:W-:-:S10]  /*0f90*/  @!P2 DMUL R14, R14, 1.80143985094819840000e+16 ;  /* 0x435000000e0ea828 */ /* 0x000fd40000000000 */
[----:B------:R-:W-:Y:S02]  /*0fa0*/  @!P2 IMAD.MOV.U32 R13, RZ, RZ, R15 ;  /* 0x000000ffff0da224 */ /* 0x000fe400078e000f */
[----:B------:R-:W-:Y:S02]  /*0fb0*/  @!P2 IMAD.MOV.U32 R20, RZ, RZ, R14 ;  /* 0x000000ffff14a224 */ /* 0x000fe400078e000e */
[----:B------:R-:W-:-:S05]  /*0fc0*/  VIADD R16, R13, 0xffffffff ;  /* 0xffffffff0d107836 */ /* 0x000fca0000000000 */
[----:B------:R-:W-:Y:S01]  /*0fd0*/  ISETP.GT.U32.AND P3, PT, R16, 0x7feffffe, PT ;  /* 0x7feffffe1000780c */ /* 0x000fe20003f64070 */
[----:B------:R-:W-:Y:S02]  /*0fe0*/  IMAD.MOV.U32 R16, RZ, RZ, -0x3ff ;  /* 0xfffffc01ff107424 */ /* 0x000fe400078e00ff */
[----:B------:R-:W-:-:S10]  /*0ff0*/  @!P2 IMAD.MOV.U32 R16, RZ, RZ, -0x435 ;  /* 0xfffffbcbff10a424 */ /* 0x000fd400078e00ff */
[----:B------:R-:W-:Y:S05]  /*1000*/  @P3 BRA `(.L_x_16) ;  /* 0x0000000000f83947 */ /* 0x000fea0003800000 */
[C---:B------:R-:W-:Y:S01]  /*1010*/  LOP3.LUT R12, R13.reuse, 0xfffff, RZ, 0xc0, !PT ;  /* 0x000fffff0d0c7812 */ /* 0x040fe200078ec0ff */
[----:B------:R-:W-:Y:S01]  /*1020*/  IMAD.MOV.U32 R24, RZ, RZ, RZ ;  /* 0x000000ffff187224 */ /* 0x000fe200078e00ff */
[----:B------:R-:W-:Y:S01]  /*1030*/  LEA.HI R16, R13, R16, RZ, 0xc ;  /* 0x000000100d107211 */ /* 0x000fe200078f60ff */
[----:B------:R-:W-:Y:S01]  /*1040*/  UMOV UR4, 0x3ae80f1e ;  /* 0x3ae80f1e00047882 */ /* 0x000fe20000000000 */
[----:B------:R-:W-:Y:S01]  /*1050*/  LOP3.LUT R21, R12, 0x3ff00000, RZ, 0xfc, !PT ;  /* 0x3ff000000c157812 */ /* 0x000fe200078efcff */
[----:B------:R-:W-:-:S03]  /*1060*/  UMOV UR5, 0x3eb1380b ;  /* 0x3eb1380b00057882 */ /* 0x000fc60000000000 */
[----:B------:R-:W-:-:S13]  /*1070*/  ISETP.GE.U32.AND P2, PT, R21, 0x3ff6a09f, PT ;  /* 0x3ff6a09f1500780c */ /* 0x000fda0003f46070 */
[----:B------:R-:W-:Y:S02]  /*1080*/  @P2 VIADD R15, R21, 0xfff00000 ;  /* 0xfff00000150f2836 */ /* 0x000fe40000000000 */
[----:B------:R-:W-:Y:S02]  /*1090*/  @P2 VIADD R16, R16, 0x1 ;  /* 0x0000000110102836 */ /* 0x000fe40000000000 */
[----:B------:R-:W-:-:S06]  /*10a0*/  @P2 IMAD.MOV.U32 R21, RZ, RZ, R15 ;  /* 0x000000ffff152224 */ /* 0x000fcc00078e000f */
[C---:B------:R-:W-:Y:S02]  /*10b0*/  DADD R26, R20.reuse, 1 ;  /* 0x3ff00000141a7429 */ /* 0x040fe40000000000 */
[----:B------:R-:W-:-:S04]  /*10c0*/  DADD R20, R20, -1 ;  /* 0xbff0000014147429 */ /* 0x000fc80000000000 */
[----:B------:R-:W0:Y:S02]  /*10d0*/  MUFU.RCP64H R25, R27 ;  /* 0x0000001b00197308 */ /* 0x000e240000001800 */
[----:B0-----:R-:W-:-:S08]  /*10e0*/  DFMA R14, -R26, R24, 1 ;  /* 0x3ff000001a0e742b */ /* 0x001fd00000000118 */
[----:B------:R-:W-:-:S08]  /*10f0*/  DFMA R14, R14, R14, R14 ;  /* 0x0000000e0e0e722b */ /* 0x000fd0000000000e */
[----:B------:R-:W-:-:S08]  /*1100*/  DFMA R14, R24, R14, R24 ;  /* 0x0000000e180e722b */ /* 0x000fd00000000018 */
[----:B------:R-:W-:-:S08]  /*1110*/  DMUL R26, R20, R14 ;  /* 0x0000000e141a7228 */ /* 0x000fd00000000000 */
[----:B------:R-:W-:-:S08]  /*1120*/  DFMA R26, R20, R14, R26 ;  /* 0x0000000e141a722b */ /* 0x000fd0000000001a */
[----:B------:R-:W-:Y:S02]  /*1130*/  DADD R12, R20, -R26 ;  /* 0x00000000140c7229 */ /* 0x000fe4000000081a */
[----:B------:R-:W-:-:S06]  /*1140*/  DMUL R24, R26, R26 ;  /* 0x0000001a1a187228 */ /* 0x000fcc0000000000 */
[----:B------:R-:W-:-:S08]  /*1150*/  DADD R12, R12, R12 ;  /* 0x000000000c0c7229 */ /* 0x000fd0000000000c */
[----:B------:R-:W-:Y:S01]  /*1160*/  DFMA R12, R20, -R26, R12 ;  /* 0x8000001a140c722b */ /* 0x000fe2000000000c */
[----:B------:R-:W-:Y:S01]  /*1170*/  LOP3.LUT R20, R16, 0x80000000, RZ, 0x3c, !PT ;  /* 0x8000000010147812 */ /* 0x000fe200078e3cff */
[----:B------:R-:W-:-:S06]  /*1180*/  IMAD.MOV.U32 R21, RZ, RZ, 0x43300000 ;  /* 0x43300000ff157424 */ /* 0x000fcc00078e00ff */
[----:B------:R-:W-:Y:S01]  /*1190*/  DMUL R12, R14, R12 ;  /* 0x0000000c0e0c7228 */ /* 0x000fe20000000000 */
[----:B------:R-:W-:Y:S02]  /*11a0*/  IMAD.MOV.U32 R14, RZ, RZ, -0x748574fc ;  /* 0x8b7a8b04ff0e7424 */ /* 0x000fe400078e00ff */
[----:B------:R-:W-:-:S06]  /*11b0*/  IMAD.MOV.U32 R15, RZ, RZ, 0x3ed0ee25 ;  /* 0x3ed0ee25ff0f7424 */ /* 0x000fcc00078e00ff */
[----:B------:R-:W-:Y:S01]  /*11c0*/  DFMA R14, R24, UR4, R14 ;  /* 0x00000004180e7c2b */ /* 0x000fe2000800000e */
[----:B------:R-:W-:Y:S01]  /*11d0*/  UMOV UR4, 0x9f02676f ;  /* 0x9f02676f00047882 */ /* 0x000fe20000000000 */
[----:B------:R-:W-:-:S06]  /*11e0*/  UMOV UR5, 0x3ef3b266 ;  /* 0x3ef3b26600057882 */ /* 0x000fcc0000000000 */
[----:B------:R-:W-:Y:S01]  /*11f0*/  DFMA R14, R24, R14, UR4 ;  /* 0x00000004180e7e2b */ /* 0x000fe2000800000e */
        /* <DEDUP_REMOVED lines=16> */
[----:B------:R-:W-:Y:S02]  /*1300*/  UMOV UR5, 0x43300000 ;  /* 0x4330000000057882 */ /* 0x000fe40000000000 */
[----:B------:R-:W-:Y:S01]  /*1310*/  DADD R20, R20, -UR4 ;  /* 0x8000000414147e29 */ /* 0x000fe20008000000 */
[----:B------:R-:W-:Y:S01]  /*1320*/  UMOV UR4, 0xfefa39ef ;  /* 0xfefa39ef00047882 */ /* 0x000fe20000000000 */
[----:B------:R-:W-:Y:S02]  /*1330*/  UMOV UR5, 0x3fe62e42 ;  /* 0x3fe62e4200057882 */ /* 0x000fe40000000000 */
[----:B------:R-:W-:-:S04]  /*1340*/  DMUL R24, R24, R14 ;  /* 0x0000000e18187228 */ /* 0x000fc80000000000 */
[----:B------:R-:W-:-:S04]  /*1350*/  DFMA R14, R20, UR4, R26 ;  /* 0x00000004140e7c2b */ /* 0x000fc8000800001a */
[----:B------:R-:W-:-:S04]  /*1360*/  DFMA R24, R26, R24, R12 ;  /* 0x000000181a18722b */ /* 0x000fc8000000000c */
[----:B------:R-:W-:Y:S01]  /*1370*/  DFMA R12, R20, -UR4, R14 ;  /* 0x80000004140c7c2b */ /* 0x000fe2000800000e */
[----:B------:R-:W-:Y:S01]  /*1380*/  UMOV UR4, 0x3b39803f ;  /* 0x3b39803f00047882 */ /* 0x000fe20000000000 */
[----:B------:R-:W-:-:S06]  /*1390*/  UMOV UR5, 0x3c7abc9e ;  /* 0x3c7abc9e00057882 */ /* 0x000fcc0000000000 */
[----:B------:R-:W-:-:S08]  /*13a0*/  DADD R12, -R26, R12 ;  /* 0x000000001a0c7229 */ /* 0x000fd0000000010c */
[----:B------:R-:W-:-:S08]  /*13b0*/  DADD R12, R24, -R12 ;  /* 0x00000000180c7229 */ /* 0x000fd0000000080c */
[----:B------:R-:W-:-:S08]  /*13c0*/  DFMA R12, R20, UR4, R12 ;  /* 0x00000004140c7c2b */ /* 0x000fd0000800000c */
[----:B------:R-:W-:Y:S01]  /*13d0*/  DADD R14, R14, R12 ;  /* 0x000000000e0e7229 */ /* 0x000fe2000000000c */
[----:B------:R-:W-:Y:S10]  /*13e0*/  BRA `(.L_x_17) ;  /* 0x0000000000187947 */ /* 0x000ff40003800000 */
.L_x_16:
[----:B------:R-:W-:Y:S01]  /*13f0*/  IMAD.MOV.U32 R12, RZ, RZ, 0x0 ;  /* 0x00000000ff0c7424 */ /* 0x000fe200078e00ff */
[----:B------:R-:W-:Y:S01]  /*1400*/  LOP3.LUT P2, RZ, R15, 0x7fffffff, RZ, 0xc0, !PT ;  /* 0x7fffffff0fff7812 */ /* 0x000fe2000784c0ff */
[----:B------:R-:W-:-:S06]  /*1410*/  IMAD.MOV.U32 R13, RZ, RZ, 0x7ff00000 ;  /* 0x7ff00000ff0d7424 */ /* 0x000fcc00078e00ff */
[----:B------:R-:W-:-:S10]  /*1420*/  DFMA R12, R14, R12, +INF ;  /* 0x7ff000000e0c742b */ /* 0x000fd4000000000c */
[----:B------:R-:W-:Y:S02]  /*1430*/  FSEL R14, R12, RZ, P2 ;  /* 0x000000ff0c0e7208 */ /* 0x000fe40001000000 */
[----:B------:R-:W-:-:S07]  /*1440*/  FSEL R15, R13, -QNAN , P2 ;  /* 0xfff000000d0f7808 */ /* 0x000fce0001000000 */
.L_x_17:
[----:B------:R-:W-:Y:S05]  /*1450*/  BSYNC.RECONVERGENT B0 ;  /* 0x0000000000007941 */ /* 0x000fea0003800200 */
.L_x_15:
[----:B------:R-:W0:Y:S01]  /*1460*/  F2F.F64.F32 R26, R0 ;  /* 0x00000000001a7310 */ /* 0x000e220000201800 */
[----:B------:R-:W1:Y:S01]  /*1470*/  LDC.64 R24, c[0x0][0x398] ;  /* 0x0000e600ff187b82 */ /* 0x000e620000000a00 */
[----:B------:R-:W-:Y:S01]  /*1480*/  ISETP.GE.AND P2, PT, R5, 0x1, PT ;  /* 0x000000010500780c */ /* 0x000fe20003f46270 */
[----:B------:R-:W-:Y:S01]  /*1490*/  BSSY.RECONVERGENT B0, `(.L_x_18) ;  /* 0x00000bc000007945 */ /* 0x000fe20003800200 */
[----:B0-----:R-:W-:-:S10]  /*14a0*/  DADD R26, R26, R14 ;  /* 0x000000001a1a7229 */ /* 0x001fd4000000000e */
[----:B------:R-:W0:Y:S01]  /*14b0*/  F2F.F32.F64 R26, R26 ;  /* 0x0000001a001a7310 */ /* 0x000e220000301000 */
[----:B-1----:R-:W-:-:S04]  /*14c0*/  IMAD.WIDE R12, R11, 0x4, R24 ;  /* 0x000000040b0c7825 */ /* 0x002fc800078e0218 */
[----:B------:R-:W-:Y:S02]  /*14d0*/  IMAD.MOV.U32 R11, RZ, RZ, RZ ;  /* 0x000000ffff0b7224 */ /* 0x000fe400078e00ff */
[----:B0-----:R-:W-:-:S04]  /*14e0*/  FMUL R16, R26, 10000 ;  /* 0x461c40001a107820 */ /* 0x001fc80000400000 */
[----:B------:R-:W0:Y:S02]  /*14f0*/  F2I.TRUNC.NTZ R21, R16 ;  /* 0x0000001000157305 */ /* 0x000e24000020f100 */
[----:B0-----:R0:W-:Y:S01]  /*1500*/  STG.E desc[UR8][R12.64], R21 ;  /* 0x000000150c007986 */ /* 0x0011e2000c101908 */
[----:B------:R-:W-:Y:S01]  /*1510*/  I2FP.F32.S32 R20, R21 ;  /* 0x0000001500147245 */ /* 0x000fe20000201400 */
[----:B------:R-:W-:Y:S06]  /*1520*/  @!P2 BRA `(.L_x_19) ;  /* 0x0000000800c8a947 */ /* 0x000fec0003800000 */
[----:B------:R-:W1:Y:S02]  /*1530*/  LDCU UR4, c[0x0][0x388] ;  /* 0x00007100ff0477ac */ /* 0x000e640008000800 */
[----:B-1----:R-:W-:-:S05]  /*1540*/  IADD3 R17, PT, PT, R6, -UR4, R17 ;  /* 0x8000000406117c10 */ /* 0x002fca000fffe011 */
[----:B------:R-:W-:-:S05]  /*1550*/  IMAD.WIDE R16, R17, 0x4, R24 ;  /* 0x0000000411107825 */ /* 0x000fca00078e0218 */
[----:B0-----:R-:W2:Y:S01]  /*1560*/  LDG.E R21, desc[UR8][R16.64] ;  /* 0x0000000810157981 */ /* 0x001ea2000c1e1900 */
[----:B------:R-:W-:Y:S01]  /*1570*/  BSSY.RECONVERGENT B1, `(.L_x_20) ;  /* 0x00000a9000017945 */ /* 0x000fe20003800200 */
[----:B--2---:R-:W-:-:S13]  /*1580*/  ISETP.NE.AND P2, PT, R21, -0x80000000, PT ;  /* 0x800000001500780c */ /* 0x004fda0003f45270 */
[----:B------:R-:W-:Y:S05]  /*1590*/  @P2 BRA `(.L_x_21) ;  /* 0x0000000800982947 */ /* 0x000fea0003800000 */
[----:B------:R-:W-:Y:S01]  /*15a0*/  VIADD R0, R5, 0xffffffff ;  /* 0xffffffff05007836 */ /* 0x000fe20000000000 */
[----:B------:R-:W-:Y:S04]  /*15b0*/  BSSY.RECONVERGENT B2, `(.L_x_22) ;  /* 0x000003e000027945 */ /* 0x000fe80003800200 */
[----:B------:R-:W-:-:S05]  /*15c0*/  I2FP.F32.U32 R21, R0 ;  /* 0x0000000000157245 */ /* 0x000fca0000201000 */
[----:B------:R-:W-:-:S04]  /*15d0*/  FFMA R21, R21, R3, R22 ;  /* 0x0000000315157223 */ /* 0x000fc80000000016 */
[C---:B------:R-:W-:Y:S01]  /*15e0*/  FMUL R0, R21.reuse, 0.63661974668502807617 ;  /* 0x3f22f98315007820 */ /* 0x040fe20000400000 */
[----:B------:R-:W-:-:S05]  /*15f0*/  FSETP.GE.AND P2, PT, |R21|, 105615, PT ;  /* 0x47ce47801500780b */ /* 0x000fca0003f46200 */
[----:B------:R-:W0:Y:S02]  /*1600*/  F2I.NTZ R0, R0 ;  /* 0x0000000000007305 */ /* 0x000e240000203100 */
[----:B0-----:R-:W-:-:S05]  /*1610*/  I2FP.F32.S32 R24, R0 ;  /* 0x0000000000187245 */ /* 0x001fca0000201400 */
[----:B------:R-:W-:-:S04]  /*1620*/  FFMA R23, R24, -1.5707962512969970703, R21 ;  /* 0xbfc90fda18177823 */ /* 0x000fc80000000015 */
[----:B------:R-:W-:-:S04]  /*1630*/  FFMA R23, R24, -7.5497894158615963534e-08, R23 ;  /* 0xb3a2216818177823 */ /* 0x000fc80000000017 */
[----:B------:R-:W-:Y:S01]  /*1640*/  FFMA R23, R24, -5.3903029534742383927e-15, R23 ;  /* 0xa7c234c518177823 */ /* 0x000fe20000000017 */
        /* <DEDUP_REMOVED lines=10> */
.L_x_24:
[----:B------:R-:W0:Y:S02]  /*16f0*/  LDC.64 R24, c[0x4][RZ] ;  /* 0x01000000ff187b82 */ /* 0x000e240000000a00 */
[----:B0-----:R-:W-:-:S06]  /*1700*/  IMAD.WIDE.U32 R24, R27, 0x4, R24 ;  /* 0x000000041b187825 */ /* 0x001fcc00078e0018 */
        /* <DEDUP_REMOVED lines=28> */
[----:B------:R-:W-:-:S02]  /*18d0*/  LOP3.LUT R21, R26, R21, RZ, 0x3c, !PT ;  /* 0x000000151a157212 */ /* 0x000fc400078e3cff */
[----:B0-----:R-:W-:Y:S02]  /*18e0*/  LEA.HI R0, R26, R23, RZ, 0x1 ;  /* 0x000000171a007211 */ /* 0x001fe400078f08ff */
[----:B------:R-:W-:Y:S02]  /*18f0*/  ISETP.GE.AND P3, PT, R21, RZ, PT ;  /* 0x000000ff1500720c */ /* 0x000fe40003f66270 */
[----:B------:R-:W-:-:S04]  /*1900*/  SHF.R.S32.HI R21, RZ, 0x1f, R26 ;  /* 0x0000001fff157819 */ /* 0x000fc8000001141a */
[C---:B------:R-:W-:Y:S02]  /*1910*/  LOP3.LUT R25, R21.reuse, R26, RZ, 0x3c, !PT ;  /* 0x0000001a15197212 */ /* 0x040fe400078e3cff */
[----:B------:R-:W-:Y:S01]  /*1920*/  LOP3.LUT R24, R21, R24, RZ, 0x3c, !PT ;  /* 0x0000001815187212 */ /* 0x000fe200078e3cff */
[----:B------:R-:W-:-:S04]  /*1930*/  IMAD.MOV R21, RZ, RZ, -R0 ;  /* 0x000000ffff157224 */ /* 0x000fc800078e0a00 */
[----:B------:R-:W-:Y:S01]  /*1940*/  @!P2 IMAD.MOV.U32 R0, RZ, RZ, R21 ;  /* 0x000000ffff00a224 */ /* 0x000fe200078e0015 */
[----:B------:R-:W0:Y:S02]  /*1950*/  I2F.F64.S64 R24, R24 ;  /* 0x0000001800187312 */ /* 0x000e240000301c00 */
[----:B0-----:R-:W-:-:S10]  /*1960*/  DMUL R26, R24, UR4 ;  /* 0x00000004181a7c28 */ /* 0x001fd40008000000 */
[----:B------:R-:W0:Y:S02]  /*1970*/  F2F.F32.F64 R26, R26 ;  /* 0x0000001a001a7310 */ /* 0x000e240000301000 */
[----:B0-----:R-:W-:-:S07]  /*1980*/  FSEL R23, -R26, R26, !P3 ;  /* 0x0000001a1a177208 */ /* 0x001fce0005800100 */
.L_x_23:
[----:B------:R-:W-:Y:S05]  /*1990*/  BSYNC.RECONVERGENT B2 ;  /* 0x0000000000027941 */ /* 0x000fea0003800200 */
.L_x_22:
[C---:B------:R-:W-:Y:S01]  /*19a0*/  LOP3.LUT R21, R0.reuse, 0x1, RZ, 0xc0, !PT ;  /* 0x0000000100157812 */ /* 0x040fe200078ec0ff */
[----:B------:R-:W-:Y:S01]  /*19b0*/  IMAD.MOV.U32 R25, RZ, RZ, 0x3d2aaabb ;  /* 0x3d2aaabbff197424 */ /* 0x000fe200078e00ff */
[----:B------:R-:W-:Y:S01]  /*19c0*/  LOP3.LUT P3, RZ, R0, 0x2, RZ, 0xc0, !PT ;  /* 0x0000000200ff7812 */ /* 0x000fe2000786c0ff */
[----:B------:R-:W-:Y:S01]  /*19d0*/  FMUL R0, R23, R23 ;  /* 0x0000001717007220 */ /* 0x000fe20000400000 */
[----:B------:R-:W-:Y:S01]  /*19e0*/  ISETP.NE.U32.AND P2, PT, R21, 0x1, PT ;  /* 0x000000011500780c */ /* 0x000fe20003f45070 */
[----:B------:R-:W-:Y:S01]  /*19f0*/  IMAD.MOV.U32 R21, RZ, RZ, 0x37cbac00 ;  /* 0x37cbac00ff157424 */ /* 0x000fe200078e00ff */
[----:B------:R-:W-:Y:S01]  /*1a00*/  BSSY.RECONVERGENT B2, `(.L_x_25) ;  /* 0x0000045000027945 */ /* 0x000fe20003800200 */
[----:B------:R-:W-:Y:S01]  /*1a10*/  IMAD.MOV.U32 R27, RZ, RZ, 0x3effffff ;  /* 0x3effffffff1b7424 */ /* 0x000fe200078e00ff */
[----:B------:R-:W-:Y:S01]  /*1a20*/  FSEL R25, R25, 0.0083327032625675201416, !P2 ;  /* 0x3c0885e419197808 */ /* 0x000fe20005000000 */
[----:B------:R-:W-:Y:S01]  /*1a30*/  FFMA R21, R0, R21, -0.0013887860113754868507 ;  /* 0xbab607ed00157423 */ /* 0x000fe20000000015 */
[----:B------:R-:W-:-:S02]  /*1a40*/  IMAD.MOV.U32 R24, RZ, RZ, R18 ;  /* 0x000000ffff187224 */ /* 0x000fc400078e0012 */
[----:B------:R-:W-:Y:S02]  /*1a50*/  FSEL R27, -R27, -0.16666662693023681641, !P2 ;  /* 0xbe2aaaa81b1b7808 */ /* 0x000fe40005000100 */
[----:B------:R-:W-:-:S05]  /*1a60*/  FSEL R21, R21, -0.00019574658654164522886, !P2 ;  /* 0xb94d415315157808 */ /* 0x000fca0005000000 */
[----:B------:R-:W-:Y:S01]  /*1a70*/  FFMA R25, R0, R21, R25 ;  /* 0x0000001500197223 */ /* 0x000fe20000000019 */
[----:B------:R-:W-:-:S03]  /*1a80*/  FSEL R21, R23, 1, P2 ;  /* 0x3f80000017157808 */ /* 0x000fc60001000000 */
[C---:B------:R-:W-:Y:S02]  /*1a90*/  FFMA R25, R0.reuse, R25, R27 ;  /* 0x0000001900197223 */ /* 0x040fe4000000001b */
[----:B------:R-:W-:-:S04]  /*1aa0*/  FFMA R0, R0, R21, RZ ;  /* 0x0000001500007223 */ /* 0x000fc800000000ff */
[----:B------:R-:W-:Y:S01]  /*1ab0*/  FFMA R21, R0, R25, R21 ;  /* 0x0000001900157223 */ /* 0x000fe20000000015 */
[----:B------:R-:W-:-:S03]  /*1ac0*/  MOV R0, R19 ;  /* 0x0000001300007202 */ /* 0x000fc60000000f00 */
[----:B------:R-:W-:Y:S01]  /*1ad0*/  @P3 FADD R21, RZ, -R21 ;  /* 0x80000015ff153221 */ /* 0x000fe20000000000 */
[----:B------:R-:W-:Y:S06]  /*1ae0*/  @!P1 BRA `(.L_x_26) ;  /* 0x0000000000d89947 */ /* 0x000fec0003800000 */
[----:B------:R-:W-:-:S05]  /*1af0*/  I2FP.F32.S32 R0, R6 ;  /* 0x0000000600007245 */ /* 0x000fca0000201400 */
[----:B------:R-:W-:-:S04]  /*1b00*/  FFMA R0, R0, R4, R9 ;  /* 0x0000000400007223 */ /* 0x000fc80000000009 */
[----:B------:R-:W-:-:S05]  /*1b10*/  FMUL R23, R0, 0.5 ;  /* 0x3f00000000177820 */ /* 0x000fca0000400000 */
        /* <DEDUP_REMOVED lines=9> */
.L_x_27:
        /* <DEDUP_REMOVED lines=17> */
[----:B0-----:R-:W-:-:S05]  /*1cc0*/  IMAD R0, R26, -0x4, R1 ;  /* 0xfffffffc1a007824 */ /* 0x001fca00078e0201 */
[----:B------:R-:W2:Y:S04]  /*1cd0*/  LDL R25, [R0+0x18] ;  /* 0x0000180000197983 */ /* 0x000ea80000100800 */
[----:B------:R-:W2:Y:S04]  /*1ce0*/  LDL R26, [R0+0x14] ;  /* 0x00001400001a7983 */ /* 0x000ea80000100800 */
[----:B------:R-:W3:Y:S01]  /*1cf0*/  @P2 LDL R27, [R0+0x10] ;  /* 0x00001000001b2983 */ /* 0x000ee20000100800 */
[----:B------:R-:W-:Y:S01]  /*1d00*/  LOP3.LUT R24, R24, 0x1f, RZ, 0xc0, !PT ;  /* 0x0000001f18187812 */ /* 0x000fe200078ec0ff */
[----:B------:R-:W-:Y:S01]  /*1d10*/  UMOV UR4, 0x54442d19 ;  /* 0x54442d1900047882 */ /* 0x000fe20000000000 */
[----:B------:R-:W-:Y:S01]  /*1d20*/  ISETP.GE.AND P3, PT, R23, RZ, PT ;  /* 0x000000ff1700720c */ /* 0x000fe20003f66270 */
[----:B------:R-:W-:Y:S01]  /*1d30*/  UMOV UR5, 0x3bf921fb ;  /* 0x3bf921fb00057882 */ /* 0x000fe20000000000 */
[----:B--2---:R-:W-:-:S02]  /*1d40*/  @P2 SHF.L.W.U32.HI R25, R26, R24, R25 ;  /* 0x000000181a192219 */ /* 0x004fc40000010e19 */
[----:B---3--:R-:W-:-:S04]  /*1d50*/  @P2 SHF.L.W.U32.HI R26, R27, R24, R26 ;  /* 0x000000181b1a2219 */ /* 0x008fc80000010e1a */
[C-C-:B------:R-:W-:Y:S01]  /*1d60*/  SHF.L.W.U32.HI R24, R26.reuse, 0x2, R25.reuse ;  /* 0x000000021a187819 */ /* 0x140fe20000010e19 */
[----:B------:R-:W-:Y:S01]  /*1d70*/  IMAD.SHL.U32 R26, R26, 0x4, RZ ;  /* 0x000000041a1a7824 */ /* 0x000fe200078e00ff */
[----:B------:R-:W-:Y:S02]  /*1d80*/  SHF.R.U32.HI R25, RZ, 0x1e, R25 ;  /* 0x0000001eff197819 */ /* 0x000fe40000011619 */
[C---:B------:R-:W-:Y:S02]  /*1d90*/  LOP3.LUT R23, R24.reuse, R23, RZ, 0x3c, !PT ;  /* 0x0000001718177212 */ /* 0x040fe400078e3cff */
[----:B------:R-:W-:Y:S02]  /*1da0*/  LEA.HI R0, R24, R25, RZ, 0x1 ;  /* 0x0000001918007211 */ /* 0x000fe400078f08ff */
        /* <DEDUP_REMOVED lines=10> */
.L_x_26:
[----:B------:R-:W-:Y:S05]  /*1e50*/  BSYNC.RECONVERGENT B2 ;  /* 0x0000000000027941 */ /* 0x000fea0003800200 */
.L_x_25:
[C---:B------:R-:W-:Y:S01]  /*1e60*/  LOP3.LUT R23, R0.reuse, 0x1, RZ, 0xc0, !PT ;  /* 0x0000000100177812 */ /* 0x040fe200078ec0ff */
[----:B------:R-:W-:Y:S02]  /*1e70*/  VIADD R0, R0, 0x1 ;  /* 0x0000000100007836 */ /* 0x000fe40000000000 */
[----:B------:R-:W-:Y:S01]  /*1e80*/  FADD R21, R21, R21 ;  /* 0x0000001515157221 */ /* 0x000fe20000000000 */
[----:B------:R-:W-:Y:S01]  /*1e90*/  IMAD.MOV.U32 R26, RZ, RZ, 0x3d2aaabb ;  /* 0x3d2aaabbff1a7424 */ /* 0x000fe200078e00ff */
[----:B------:R-:W-:Y:S01]  /*1ea0*/  ISETP.NE.U32.AND P2, PT, R23, 0x1, PT ;  /* 0x000000011700780c */ /* 0x000fe20003f45070 */
[----:B------:R-:W-:Y:S01]  /*1eb0*/  FMUL R23, R24, R24 ;  /* 0x0000001818177220 */ /* 0x000fe20000400000 */
[----:B------:R-:W-:Y:S01]  /*1ec0*/  LOP3.LUT P3, RZ, R0, 0x2, RZ, 0xc0, !PT ;  /* 0x0000000200ff7812 */ /* 0x000fe2000786c0ff */
[----:B------:R-:W-:Y:S01]  /*1ed0*/  IMAD.MOV.U32 R0, RZ, RZ, 0x37cbac00 ;  /* 0x37cbac00ff007424 */ /* 0x000fe200078e00ff */
[----:B------:R-:W-:Y:S01]  /*1ee0*/  FSEL R26, R26, 0.0083327032625675201416, P2 ;  /* 0x3c0885e41a1a7808 */ /* 0x000fe20001000000 */
[----:B------:R-:W-:-:S02]  /*1ef0*/  IMAD.MOV.U32 R25, RZ, RZ, 0x3effffff ;  /* 0x3effffffff197424 */ /* 0x000fc400078e00ff */
[----:B------:R-:W-:-:S03]  /*1f00*/  FFMA R0, R23, R0, -0.0013887860113754868507 ;  /* 0xbab607ed17007423 */ /* 0x000fc60000000000 */
[----:B------:R-:W-:Y:S02]  /*1f10*/  FSEL R25, -R25, -0.16666662693023681641, P2 ;  /* 0xbe2aaaa819197808 */ /* 0x000fe40001000100 */
[----:B------:R-:W-:-:S05]  /*1f20*/  FSEL R0, R0, -0.00019574658654164522886, P2 ;  /* 0xb94d415300007808 */ /* 0x000fca0001000000 */
[----:B------:R-:W-:Y:S01]  /*1f30*/  FFMA R26, R23, R0, R26 ;  /* 0x00000000171a7223 */ /* 0x000fe2000000001a */
[----:B------:R-:W-:-:S03]  /*1f40*/  FSEL R0, R24, 1, !P2 ;  /* 0x3f80000018007808 */ /* 0x000fc60005000000 */
[C---:B------:R-:W-:Y:S02]  /*1f50*/  FFMA R25, R23.reuse, R26, R25 ;  /* 0x0000001a17197223 */ /* 0x040fe40000000019 */
[----:B------:R-:W-:-:S04]  /*1f60*/  FFMA R23, R23, R0, RZ ;  /* 0x0000000017177223 */ /* 0x000fc800000000ff */
[----:B------:R-:W-:-:S04]  /*1f70*/  FFMA R0, R23, R25, R0 ;  /* 0x0000001917007223 */ /* 0x000fc80000000000 */
[----:B------:R-:W-:-:S04]  /*1f80*/  @P3 FADD R0, RZ, -R0 ;  /* 0x80000000ff003221 */ /* 0x000fc80000000000 */
[----:B------:R-:W-:-:S04]  /*1f90*/  FMUL R0, R0, R21 ;  /* 0x0000001500007220 */ /* 0x000fc80000400000 */
[----:B------:R-:W0:Y:S02]  /*1fa0*/  F2F.F64.F32 R24, R0 ;  /* 0x0000000000187310 */ /* 0x000e240000201800 */
[----:B0-----:R-:W-:-:S10]  /*1fb0*/  DADD R24, R24, R14 ;  /* 0x0000000018187229 */ /* 0x001fd4000000000e */
[----:B------:R-:W0:Y:S02]  /*1fc0*/  F2F.F32.F64 R24, R24 ;  /* 0x0000001800187310 */ /* 0x000e240000301000 */
[----:B0-----:R-:W-:-:S06]  /*1fd0*/  FMUL R21, R24, 10000 ;  /* 0x461c400018157820 */ /* 0x001fcc0000400000 */
[----:B------:R-:W0:Y:S02]  /*1fe0*/  F2I.TRUNC.NTZ R21, R21 ;  /* 0x0000001500157305 */ /* 0x000e24000020f100 */
[----:B0-----:R0:W-:Y:S02]  /*1ff0*/  STG.E desc[UR8][R16.64], R21 ;  /* 0x0000001510007986 */ /* 0x0011e4000c101908 */
.L_x_21:
[----:B------:R-:W-:Y:S05]  /*2000*/  BSYNC.RECONVERGENT B1 ;  /* 0x0000000000017941 */ /* 0x000fea0003800200 */
.L_x_20:
[----:B0-----:R-:W-:-:S04]  /*2010*/  I2FP.F32.S32 R21, R21 ;  /* 0x0000001500157245 */ /* 0x001fc80000201400 */
[----:B------:R-:W-:-:S13]  /*2020*/  FSETP.GT.AND P2, PT, R21, R20, PT ;  /* 0x000000141500720b */ /* 0x000fda0003f44000 */
[----:B------:R-:W-:Y:S02]  /*2030*/  @P2 IMAD.MOV.U32 R20, RZ, RZ, R21 ;  /* 0x000000ffff142224 */ /* 0x000fe400078e0015 */
[----:B------:R-:W-:-:S07]  /*2040*/  @P2 IMAD.MOV.U32 R11, RZ, RZ, 0x1 ;  /* 0x00000001ff0b2424 */ /* 0x000fce00078e00ff */
.L_x_19:
[----:B------:R-:W-:Y:S05]  /*2050*/  BSYNC.RECONVERGENT B0 ;  /* 0x0000000000007941 */ /* 0x000fea0003800200 */
.L_x_18:
[----:B------:R-:W1:Y:S01]  /*2060*/  LDCU UR4, c[0x0][0x384] ;  /* 0x00007080ff0477ac */ /* 0x000e620008000800 */
[----:B------:R-:W-:Y:S01]  /*2070*/  BSSY.RECONVERGENT B0, `(.L_x_28) ;  /* 0x00000b0000007945 */ /* 0x000fe20003800200 */
[----:B-1----:R-:W-:-:S06]  /*2080*/  UIADD3 UR4, UPT, UPT, UR4, -0x1, URZ ;  /* 0xffffffff04047890 */ /* 0x002fcc000fffe0ff */
[----:B------:R-:W-:-:S13]  /*2090*/  ISETP.GE.AND P2, PT, R5, UR4, PT ;  /* 0x0000000405007c0c */ /* 0x000fda000bf46270 */
[----:B------:R-:W-:Y:S05]  /*20a0*/  @P2 BRA `(.L_x_29) ;  /* 0x0000000800b02947 */ /* 0x000fea0003800000 */
[----:B------:R-:W1:Y:S02]  /*20b0*/  LDC R17, c[0x0][0x388] ;  /* 0x0000e200ff117b82 */ /* 0x000e640000000800 */
[----:B-1----:R-:W-:-:S05]  /*20c0*/  IMAD.WIDE R16, R17, 0x4, R12 ;  /* 0x0000000411107825 */ /* 0x002fca00078e020c */
[----:B0-----:R-:W2:Y:S01]  /*20d0*/  LDG.E R21, desc[UR8][R16.64] ;  /* 0x0000000810157981 */ /* 0x001ea2000c1e1900 */
[----:B------:R-:W-:Y:S01]  /*20e0*/  BSSY.RECONVERGENT B1, `(.L_x_30) ;  /* 0x00000a4000017945 */ /* 0x000fe20003800200 */
[----:B--2---:R-:W-:-:S13]  /*20f0*/  ISETP.NE.AND P2, PT, R21, -0x80000000, PT ;  /* 0x800000001500780c */ /* 0x004fda0003f45270 */
[----:B------:R-:W-:Y:S05]  /*2100*/  @P2 BRA `(.L_x_31) ;  /* 0x0000000800842947 */ /* 0x000fea0003800000 */
[----:B------:R-:W-:Y:S01]  /*2110*/  VIADD R0, R5, 0x1 ;  /* 0x0000000105007836 */ /* 0x000fe20000000000 */
[----:B------:R-:W-:Y:S04]  /*2120*/  BSSY.RECONVERGENT B2, `(.L_x_32) ;  /* 0x000003e000027945 */ /* 0x000fe80003800200 */
[----:B------:R-:W-:-:S05]  /*2130*/  I2FP.F32.S32 R21, R0 ;  /* 0x0000000000157245 */ /* 0x000fca0000201400 */
        /* <DEDUP_REMOVED lines=18> */
.L_x_34:
        /* <DEDUP_REMOVED lines=42> */
.L_x_33:
[----:B------:R-:W-:Y:S05]  /*2500*/  BSYNC.RECONVERGENT B2 ;  /* 0x0000000000027941 */ /* 0x000fea0003800200 */
.L_x_32:
[C---:B------:R-:W-:Y:S01]  /*2510*/  LOP3.LUT P3, RZ, R0.reuse, 0x2, RZ, 0xc0, !PT ;  /* 0x0000000200ff7812 */ /* 0x040fe2000786c0ff */
[----:B------:R-:W-:Y:S01]  /*2520*/  IMAD.MOV.U32 R21, RZ, RZ, 0x37cbac00 ;  /* 0x37cbac00ff157424 */ /* 0x000fe200078e00ff */
[----:B------:R-:W-:Y:S01]  /*2530*/  LOP3.LUT R22, R0, 0x1, RZ, 0xc0, !PT ;  /* 0x0000000100167812 */ /* 0x000fe200078ec0ff */
[----:B------:R-:W-:Y:S01]  /*2540*/  FMUL R0, R26, R26 ;  /* 0x0000001a1a007220 */ /* 0x000fe20000400000 */
[----:B------:R-:W-:Y:S02]  /*2550*/  BSSY.RECONVERGENT B2, `(.L_x_35) ;  /* 0x0000045000027945 */ /* 0x000fe40003800200 */
[----:B------:R-:W-:Y:S01]  /*2560*/  ISETP.NE.U32.AND P2, PT, R22, 0x1, PT ;  /* 0x000000011600780c */ /* 0x000fe20003f45070 */
[----:B------:R-:W-:Y:S01]  /*2570*/  FFMA R23, R0, R21, -0.0013887860113754868507 ;  /* 0xbab607ed00177423 */ /* 0x000fe20000000015 */
[----:B------:R-:W-:Y:S02]  /*2580*/  IMAD.MOV.U32 R22, RZ, RZ, 0x3d2aaabb ;  /* 0x3d2aaabbff167424 */ /* 0x000fe400078e00ff */
[----:B------:R-:W-:-:S02]  /*2590*/  FSEL R24, R26, 1, P2 ;  /* 0x3f8000001a187808 */ /* 0x000fc40001000000 */
[----:B------:R-:W-:Y:S02]  /*25a0*/  FSEL R23, R23, -0.00019574658654164522886, !P2 ;  /* 0xb94d415317177808 */ /* 0x000fe40005000000 */
[----:B------:R-:W-:-:S05]  /*25b0*/  FSEL R25, R22, 0.0083327032625675201416, !P2 ;  /* 0x3c0885e416197808 */ /* 0x000fca0005000000 */
[----:B------:R-:W-:Y:S01]  /*25c0*/  FFMA R25, R0, R23, R25 ;  /* 0x0000001700197223 */ /* 0x000fe20000000019 */
[----:B------:R-:W-:-:S05]  /*25d0*/  IMAD.MOV.U32 R23, RZ, RZ, 0x3effffff ;  /* 0x3effffffff177424 */ /* 0x000fca00078e00ff */
[----:B------:R-:W-:-:S05]  /*25e0*/  FSEL R27, -R23, -0.16666662693023681641, !P2 ;  /* 0xbe2aaaa8171b7808 */ /* 0x000fca0005000100 */
[C---:B------:R-:W-:Y:S01]  /*25f0*/  FFMA R27, R0.reuse, R25, R27 ;  /* 0x00000019001b7223 */ /* 0x040fe2000000001b */
[----:B------:R-:W-:-:S04]  /*2600*/  FFMA R25, R0, R24, RZ ;  /* 0x0000001800197223 */ /* 0x000fc800000000ff */
[----:B------:R-:W-:-:S04]  /*2610*/  FFMA R24, R25, R27, R24 ;  /* 0x0000001b19187223 */ /* 0x000fc80000000018 */
        /* <DEDUP_REMOVED lines=9> */
[----:B------:R-:W-:Y:S01]  /*26b0*/  SHF.L.U32 R26, R25, 0x8, RZ ;  /* 0x00000008191a7819 */ /* 0x000fe200000006ff */
[----:B------:R-:W-:Y:S01]  /*26c0*/  IMAD.MOV.U32 R0, RZ, RZ, RZ ;  /* 0x000000ffff007224 */ /* 0x000fe200078e00ff */
[----:B------:R-:W-:Y:S01]  /*26d0*/  UMOV UR4, URZ ;  /* 0x000000ff00047c82 */ /* 0x000fe20008000000 */
[----:B------:R-:W-:Y:S01]  /*26e0*/  IMAD.MOV.U32 R27, RZ, RZ, RZ ;  /* 0x000000ffff1b7224 */ /* 0x000fe200078e00ff */
[----:B------:R-:W-:-:S07]  /*26f0*/  LOP3.LUT R26, R26, 0x80000000, RZ, 0xfc, !PT ;  /* 0x800000001a1a7812 */ /* 0x000fce00078efcff */
.L_x_37:
        /* <DEDUP_REMOVED lines=33> */
[----:B------:R-:W-:Y:S01]  /*2910*/  SHF.R.S32.HI R25, RZ, 0x1f, R18 ;  /* 0x0000001fff197819 */ /* 0x000fe20000011412 */
[----:B------:R-:W-:-:S03]  /*2920*/  IMAD.MOV R0, RZ, RZ, -R19 ;  /* 0x000000ffff007224 */ /* 0x000fc600078e0a13 */
[C---:B------:R-:W-:Y:S01]  /*2930*/  LOP3.LUT R27, R25.reuse, R18, RZ, 0x3c, !PT ;  /* 0x00000012191b7212 */ /* 0x040fe200078e3cff */
[----:B------:R-:W-:Y:S01]  /*2940*/  @!P2 IMAD.MOV.U32 R19, RZ, RZ, R0 ;  /* 0x000000ffff13a224 */ /* 0x000fe200078e0000 */
[----:B------:R-:W-:-:S06]  /*2950*/  LOP3.LUT R26, R25, R26, RZ, 0x3c, !PT ;  /* 0x0000001a191a7212 */ /* 0x000fcc00078e3cff */
[----:B------:R-:W0:Y:S02]  /*2960*/  I2F.F64.S64 R26, R26 ;  /* 0x0000001a001a7312 */ /* 0x000e240000301c00 */
[----:B0-----:R-:W-:-:S06]  /*2970*/  DMUL R26, R26, UR4 ;  /* 0x000000041a1a7c28 */ /* 0x001fcc0008000000 */
[----:B------:R-:W0:Y:S02]  /*2980*/  F2F.F32.F64 R18, R26 ;  /* 0x0000001a00127310 */ /* 0x000e240000301000 */
[----:B0-----:R-:W-:-:S07]  /*2990*/  FSEL R18, -R18, R18, !P1 ;  /* 0x0000001212127208 */ /* 0x001fce0004800100 */
.L_x_36:
[----:B------:R-:W-:Y:S05]  /*29a0*/  BSYNC.RECONVERGENT B2 ;  /* 0x0000000000027941 */ /* 0x000fea0003800200 */
.L_x_35:
[C---:B------:R-:W-:Y:S01]  /*29b0*/  LOP3.LUT R0, R19.reuse, 0x1, RZ, 0xc0, !PT ;  /* 0x0000000113007812 */ /* 0x040fe200078ec0ff */
[----:B------:R-:W-:-:S03]  /*29c0*/  VIADD R19, R19, 0x1 ;  /* 0x0000000113137836 */ /* 0x000fc60000000000 */
[----:B------:R-:W-:Y:S01]  /*29d0*/  ISETP.NE.U32.AND P1, PT, R0, 0x1, PT ;  /* 0x000000010000780c */ /* 0x000fe20003f25070 */
[----:B------:R-:W-:Y:S01]  /*29e0*/  FMUL R0, R18, R18 ;  /* 0x0000001212007220 */ /* 0x000fe20000400000 */
[----:B------:R-:W-:Y:S02]  /*29f0*/  LOP3.LUT P2, RZ, R19, 0x2, RZ, 0xc0, !PT ;  /* 0x0000000213ff7812 */ /* 0x000fe4000784c0ff */
[----:B------:R-:W-:Y:S01]  /*2a00*/  FSEL R25, R22, 0.0083327032625675201416, P1 ;  /* 0x3c0885e416197808 */ /* 0x000fe20000800000 */
[----:B------:R-:W-:Y:S01]  /*2a10*/  FFMA R21, R0, R21, -0.0013887860113754868507 ;  /* 0xbab607ed00157423 */ /* 0x000fe20000000015 */
[----:B------:R-:W-:Y:S02]  /*2a20*/  FSEL R22, -R23, -0.16666662693023681641, P1 ;  /* 0xbe2aaaa817167808 */ /* 0x000fe40000800100 */
[----:B------:R-:W-:Y:S02]  /*2a30*/  FSEL R18, R18, 1, !P1 ;  /* 0x3f80000012127808 */ /* 0x000fe40004800000 */
[----:B------:R-:W-:-:S03]  /*2a40*/  FSEL R21, R21, -0.00019574658654164522886, P1 ;  /* 0xb94d415315157808 */ /* 0x000fc60000800000 */
[C---:B------:R-:W-:Y:S02]  /*2a50*/  FFMA R19, R0.reuse, R18, RZ ;  /* 0x0000001200137223 */ /* 0x040fe400000000ff */
[----:B------:R-:W-:-:S04]  /*2a60*/  FFMA R21, R0, R21, R25 ;  /* 0x0000001500157223 */ /* 0x000fc80000000019 */
[----:B------:R-:W-:-:S04]  /*2a70*/  FFMA R21, R0, R21, R22 ;  /* 0x0000001500157223 */ /* 0x000fc80000000016 */
[----:B------:R-:W-:Y:S01]  /*2a80*/  FFMA R18, R19, R21, R18 ;  /* 0x0000001513127223 */ /* 0x000fe20000000012 */
[----:B------:R-:W-:-:S03]  /*2a90*/  FADD R19, R24, R24 ;  /* 0x0000001818137221 */ /* 0x000fc60000000000 */
        /* <DEDUP_REMOVED lines=8> */
.L_x_31:
[----:B------:R-:W-:Y:S05]  /*2b20*/  BSYNC.RECONVERGENT B1 ;  /* 0x0000000000017941 */ /* 0x000fea0003800200 */
.L_x_30:
[----:B0-----:R-:W-:-:S04]  /*2b30*/  I2FP.F32.S32 R21, R21 ;  /* 0x0000001500157245 */ /* 0x001fc80000201400 */
[----:B------:R-:W-:-:S13]  /*2b40*/  FSETP.GEU.AND P1, PT, R20, R21, PT ;  /* 0x000000151400720b */ /* 0x000fda0003f2e000 */
[----:B------:R-:W-:Y:S02]  /*2b50*/  @!P1 IMAD.MOV.U32 R20, RZ, RZ, R21 ;  /* 0x000000ffff149224 */ /* 0x000fe400078e0015 */
[----:B------:R-:W-:-:S07]  /*2b60*/  @!P1 IMAD.MOV.U32 R11, RZ, RZ, 0x2 ;  /* 0x00000002ff0b9424 */ /* 0x000fce00078e00ff */
.L_x_29:
[----:B------:R-:W-:Y:S05]  /*2b70*/  BSYNC.RECONVERGENT B0 ;  /* 0x0000000000007941 */ /* 0x000fea0003800200 */
.L_x_28:
[----:B------:R-:W-:Y:S01]  /*2b80*/  ISETP.GE.AND P1, PT, R6, 0x1, PT ;  /* 0x000000010600780c */ /* 0x000fe20003f26270 */
[----:B------:R-:W-:-:S12]  /*2b90*/  BSSY.RECONVERGENT B1, `(.L_x_38) ;  /* 0x0000104000017945 */ /* 0x000fd80003800200 */
[----:B------:R-:W-:Y:S05]  /*2ba0*/  @!P1 BRA `(.L_x_39) ;  /* 0x0000001000089947 */ /* 0x000fea0003800000 */
[----:B------:R-:W2:Y:S01]  /*2bb0*/  LDG.E R15, desc[UR8][R12.64+-0x4] ;  /* 0xfffffc080c0f7981 */ /* 0x000ea2000c1e1900 */
[----:B------:R-:W-:Y:S01]  /*2bc0*/  BSSY.RECONVERGENT B0, `(.L_x_40) ;  /* 0x00000fc000007945 */ /* 0x000fe20003800200 */
[----:B--2---:R-:W-:-:S13]  /*2bd0*/  ISETP.NE.AND P1, PT, R15, -0x80000000, PT ;  /* 0x800000000f00780c */ /* 0x004fda0003f25270 */
[----:B------:R-:W-:Y:S05]  /*2be0*/  @P1 BRA `(.L_x_41) ;  /* 0x0000000c00e41947 */ /* 0x000fea0003800000 */
[----:B------:R-:W-:Y:S01]  /*2bf0*/  VIADD R0, R6, 0xffffffff ;  /* 0xffffffff06007836 */ /* 0x000fe20000000000 */
[----:B------:R-:W-:Y:S01]  /*2c00*/  BSSY.RECONVERGENT B2, `(.L_x_42) ;  /* 0x0000039000027945 */ /* 0x000fe20003800200 */
[----:B------:R-:W-:-:S03]  /*2c10*/  IMAD.MOV.U32 R15, RZ, RZ, R8 ;  /* 0x000000ffff0f7224 */ /* 0x000fc600078e0008 */
[----:B------:R-:W-:Y:S01]  /*2c20*/  I2FP.F32.U32 R16, R0 ;  /* 0x0000000000107245 */ /* 0x000fe20000201000 */
[----:B------:R-:W-:-:S04]  /*2c30*/  IMAD.MOV.U32 R0, RZ, RZ, R10 ;  /* 0x000000ffff007224 */ /* 0x000fc800078e000a */
[----:B------:R-:W-:Y:S01]  /*2c40*/  FFMA R16, R16, R4, R9 ;  /* 0x0000000410107223 */ /* 0x000fe20000000009 */
[----:B------:R-:W-:Y:S06]  /*2c50*/  @!P0 BRA `(.L_x_43) ;  /* 0x0000000000cc8947 */ /* 0x000fec0003800000 */
[----:B------:R-:W-:-:S13]  /*2c60*/  FSETP.NEU.AND P1, PT, |R7|, +INF , PT ;  /* 0x7f8000000700780b */ /* 0x000fda0003f2d200 */
[----:B------:R-:W-:Y:S01]  /*2c70*/  @!P1 FMUL R15, RZ, R7 ;  /* 0x00000007ff0f9220 */ /* 0x000fe20000400000 */
[----:B------:R-:W-:Y:S01]  /*2c80*/  @!P1 IMAD.MOV.U32 R0, RZ, RZ, RZ ;  /* 0x000000ffff009224 */ /* 0x000fe200078e00ff */
[----:B------:R-:W-:Y:S06]  /*2c90*/  @!P1 BRA `(.L_x_43) ;  /* 0x0000000000bc9947 */ /* 0x000fec0003800000 */
[----:B------:R-:W1:Y:S01]  /*2ca0*/  LDC.64 R14, c[0x4][RZ] ;  /* 0x01000000ff0e7b82 */ /* 0x000e620000000a00 */
[----:B------:R-:W-:Y:S01]  /*2cb0*/  IMAD.SHL.U32 R17, R7, 0x100, RZ ;  /* 0x0000010007117824 */ /* 0x000fe200078e00ff */
[----:B------:R-:W-:Y:S01]  /*2cc0*/  UMOV UR4, URZ ;  /* 0x000000ff00047c82 */ /* 0x000fe20008000000 */
[----:B0-----:R-:W-:Y:S02]  /*2cd0*/  IMAD.MOV.U32 R21, RZ, RZ, RZ ;  /* 0x000000ffff157224 */ /* 0x001fe400078e00ff */
[----:B------:R-:W-:Y:S01]  /*2ce0*/  IMAD.MOV.U32 R0, RZ, RZ, RZ ;  /* 0x000000ffff007224 */ /* 0x000fe200078e00ff */
[----:B------:R-:W-:-:S07]  /*2cf0*/  LOP3.LUT R25, R17, 0x80000000, RZ, 0xfc, !PT ;  /* 0x8000000011197812 */ /* 0x000fce00078efcff */
.L_x_44:
[----:B-1----:R-:W-:-:S05]  /*2d00*/  IMAD.WIDE.U32 R22, R0, 0x4, R14 ;  /* 0x0000000400167825 */ /* 0x002fca00078e000e */
[----:B0-----:R-:W2:Y:S01]  /*2d10*/  LDG.E.CONSTANT R18, desc[UR8][R22.64] ;  /* 0x0000000816127981 */ /* 0x001ea2000c1e9900 */
[C---:B------:R-:W-:Y:S02]  /*2d20*/  IMAD R17, R0.reuse, 0x4, R1 ;  /* 0x0000000400117824 */ /* 0x040fe400078e0201 */
[----:B------:R-:W-:-:S05]  /*2d30*/  VIADD R0, R0, 0x1 ;  /* 0x0000000100007836 */ /* 0x000fca0000000000 */
[----:B------:R-:W-:Y:S01]  /*2d40*/  ISETP.NE.AND P1, PT, R0, 0x6, PT ;  /* 0x000000060000780c */ /* 0x000fe20003f25270 */
[----:B--2---:R-:W-:-:S03]  /*2d50*/  IMAD.WIDE.U32 R18, R18, R25, RZ ;  /* 0x0000001912127225 */ /* 0x004fc600078e00ff */
[----:B------:R-:W-:-:S04]  /*2d60*/  IADD3 R18, P2, PT, R18, R21, RZ ;  /* 0x0000001512127210 */ /* 0x000fc80007f5e0ff */
[----:B------:R-:W-:Y:S01]  /*2d70*/  IADD3.X R21, PT, PT, R19, UR4, RZ, P2, !PT ;  /* 0x0000000413157c10 */ /* 0x000fe200097fe4ff */
[----:B------:R0:W-:Y:S04]  /*2d80*/  STL [R17], R18 ;  /* 0x0000001211007387 */ /* 0x0001e80000100800 */
[----:B------:R-:W-:Y:S05]  /*2d90*/  @P1 BRA `(.L_x_44) ;  /* 0xfffffffc00d81947 */ /* 0x000fea000383ffff */
[----:B0-----:R-:W-:Y:S01]  /*2da0*/  SHF.R.U32.HI R18, RZ, 0x17, R7 ;  /* 0x00000017ff127819 */ /* 0x001fe20000011607 */
        /* <DEDUP_REMOVED lines=11> */
[----:B------:R-:W-:Y:S01]  /*2e60*/  UMOV UR5, 0x3bf921fb ;  /* 0x3bf921fb00057882 */ /* 0x000fe20000000000 */
[----:B------:R-:W-:-:S02]  /*2e70*/  ISETP.GE.AND P2, PT, R7, RZ, PT ;  /* 0x000000ff0700720c */ /* 0x000fc40003f46270 */
[-C--:B--2---:R-:W-:Y:S02]  /*2e80*/  @P1 SHF.L.W.U32.HI R17, R14, R0.reuse, R17 ;  /* 0x000000000e111219 */ /* 0x084fe40000010e11 */
[----:B---3--:R-:W-:-:S04]  /*2e90*/  @P1 SHF.L.W.U32.HI R14, R15, R0, R14 ;  /* 0x000000000f0e1219 */ /* 0x008fc80000010e0e */
[C-C-:B------:R-:W-:Y:S01]  /*2ea0*/  SHF.L.W.U32.HI R0, R14.reuse, 0x2, R17.reuse ;  /* 0x000000020e007819 */ /* 0x140fe20000010e11 */
[----:B------:R-:W-:Y:S01]  /*2eb0*/  IMAD.SHL.U32 R14, R14, 0x4, RZ ;  /* 0x000000040e0e7824 */ /* 0x000fe200078e00ff */
[----:B------:R-:W-:Y:S02]  /*2ec0*/  SHF.R.U32.HI R17, RZ, 0x1e, R17 ;  /* 0x0000001eff117819 */ /* 0x000fe40000011611 */
[----:B------:R-:W-:Y:S02]  /*2ed0*/  SHF.R.S32.HI R15, RZ, 0x1f, R0 ;  /* 0x0000001fff0f7819 */ /* 0x000fe40000011400 */
[----:B0-----:R-:W-:Y:S02]  /*2ee0*/  LOP3.LUT R21, R0, R7, RZ, 0x3c, !PT ;  /* 0x0000000700157212 */ /* 0x001fe400078e3cff */
[C---:B------:R-:W-:Y:S02]  /*2ef0*/  LOP3.LUT R14, R15.reuse, R14, RZ, 0x3c, !PT ;  /* 0x0000000e0f0e7212 */ /* 0x040fe400078e3cff */
[----:B------:R-:W-:-:S02]  /*2f00*/  LOP3.LUT R15, R15, R0, RZ, 0x3c, !PT ;  /* 0x000000000f0f7212 */ /* 0x000fc400078e3cff */
[----:B------:R-:W-:Y:S02]  /*2f10*/  LEA.HI R0, R0, R17, RZ, 0x1 ;  /* 0x0000001100007211 */ /* 0x000fe400078f08ff */
[----:B------:R-:W-:Y:S02]  /*2f20*/  ISETP.GE.AND P1, PT, R21, RZ, PT ;  /* 0x000000ff1500720c */ /* 0x000fe40003f26270 */
[----:B------:R-:W0:Y:S01]  /*2f30*/  I2F.F64.S64 R14, R14 ;  /* 0x0000000e000e7312 */ /* 0x000e220000301c00 */
[----:B------:R-:W-:-:S04]  /*2f40*/  IMAD.MOV R17, RZ, RZ, -R0 ;  /* 0x000000ffff117224 */ /* 0x000fc800078e0a00 */
[----:B------:R-:W-:Y:S01]  /*2f50*/  @!P2 IMAD.MOV.U32 R0, RZ, RZ, R17 ;  /* 0x000000ffff00a224 */ /* 0x000fe200078e0011 */
[----:B0-----:R-:W-:-:S10]  /*2f60*/  DMUL R18, R14, UR4 ;  /* 0x000000040e127c28 */ /* 0x001fd40008000000 */
[----:B------:R-:W0:Y:S02]  /*2f70*/  F2F.F32.F64 R18, R18 ;  /* 0x0000001200127310 */ /* 0x000e240000301000 */
[----:B0-----:R-:W-:-:S07]  /*2f80*/  FSEL R15, -R18, R18, !P1 ;  /* 0x00000012120f7208 */ /* 0x001fce0004800100 */
.L_x_43:
[----:B------:R-:W-:Y:S05]  /*2f90*/  BSYNC.RECONVERGENT B2 ;  /* 0x0000000000027941 */ /* 0x000fea0003800200 */
.L_x_42:
[----:B------:R-:W-:Y:S01]  /*2fa0*/  FMUL R18, R16, 0.5 ;  /* 0x3f00000010127820 */ /* 0x000fe20000400000 */
[----:B------:R-:W-:Y:S01]  /*2fb0*/  LOP3.LUT R19, R0, 0x1, RZ, 0xc0, !PT ;  /* 0x0000000100137812 */ /* 0x000fe200078ec0ff */
[----:B------:R-:W-:Y:S02]  /*2fc0*/  IMAD.MOV.U32 R17, RZ, RZ, 0x37cbac00 ;  /* 0x37cbac00ff117424 */ /* 0x000fe400078e00ff */
[----:B------:R-:W-:Y:S01]  /*2fd0*/  FMUL R14, R15, R15 ;  /* 0x0000000f0f0e7220 */ /* 0x000fe20000400000 */
[----:B------:R-:W-:Y:S01]  /*2fe0*/  FMUL R27, R18, 0.63661974668502807617 ;  /* 0x3f22f983121b7820 */ /* 0x000fe20000400000 */
[----:B------:R-:W-:Y:S01]  /*2ff0*/  ISETP.NE.U32.AND P1, PT, R19, 0x1, PT ;  /* 0x000000011300780c */ /* 0x000fe20003f25070 */
[----:B------:R-:W-:Y:S02]  /*3000*/  IMAD.MOV.U32 R19, RZ, RZ, 0x3d2aaabb ;  /* 0x3d2aaabbff137424 */ /* 0x000fe400078e00ff */
[----:B0-----:R-:W-:Y:S01]  /*3010*/  FFMA R21, R14, R17, -0.0013887860113754868507 ;  /* 0xbab607ed0e157423 */ /* 0x001fe20000000011 */
[----:B------:R-:W-:Y:S01]  /*3020*/  FSETP.GE.AND P2, PT, |R18|, 105615, PT ;  /* 0x47ce47801200780b */ /* 0x000fe20003f46200 */
[----:B------:R-:W-:Y:S01]  /*3030*/  BSSY.RECONVERGENT B2, `(.L_x_45) ;  /* 0x0000045000027945 */ /* 0x000fe20003800200 */
[----:B------:R-:W0:Y:S01]  /*3040*/  F2I.NTZ R27, R27 ;  /* 0x0000001b001b7305 */ /* 0x000e220000203100 */
[----:B------:R-:W-:-:S02]  /*3050*/  FSEL R23, R19, 0.0083327032625675201416, !P1 ;  /* 0x3c0885e413177808 */ /* 0x000fc40004800000 */
[----:B------:R-:W-:Y:S02]  /*3060*/  FSEL R21, R21, -0.00019574658654164522886, !P1 ;  /* 0xb94d415315157808 */ /* 0x000fe40004800000 */
[----:B------:R-:W-:-:S03]  /*3070*/  FSEL R22, R15, 1, P1 ;  /* 0x3f8000000f167808 */ /* 0x000fc60000800000 */
[----:B------:R-:W-:Y:S01]  /*3080*/  FFMA R23, R14, R21, R23 ;  /* 0x000000150e177223 */ /* 0x000fe20000000017 */
[----:B------:R-:W-:-:S05]  /*3090*/  IMAD.MOV.U32 R21, RZ, RZ, 0x3effffff ;  /* 0x3effffffff157424 */ /* 0x000fca00078e00ff */
[----:B------:R-:W-:Y:S02]  /*30a0*/  FSEL R15, -R21, -0.16666662693023681641, !P1 ;  /* 0xbe2aaaa8150f7808 */ /* 0x000fe40004800100 */
[----:B------:R-:W-:Y:S02]  /*30b0*/  LOP3.LUT P1, RZ, R0, 0x2, RZ, 0xc0, !PT ;  /* 0x0000000200ff7812 */ /* 0x000fe4000782c0ff */
[----:B0-----:R-:W-:Y:S01]  /*30c0*/  I2FP.F32.S32 R25, R27 ;  /* 0x0000001b00197245 */ /* 0x001fe20000201400 */
[C---:B------:R-:W-:Y:S01]  /*30d0*/  FFMA R23, R14.reuse, R23, R15 ;  /* 0x000000170e177223 */ /* 0x040fe2000000000f */
[----:B------:R-:W-:-:S03]  /*30e0*/  FFMA R15, R14, R22, RZ ;  /* 0x000000160e0f7223 */ /* 0x000fc600000000ff */
[----:B------:R-:W-:Y:S01]  /*30f0*/  FFMA R0, R25, -1.5707962512969970703, R18 ;  /* 0xbfc90fda19007823 */ /* 0x000fe20000000012 */
[----:B------:R-:W-:-:S03]  /*3100*/  FFMA R22, R15, R23, R22 ;  /* 0x000000170f167223 */ /* 0x000fc60000000016 */
[C---:B------:R-:W-:Y:S02]  /*3110*/  FFMA R0, R25.reuse, -7.5497894158615963534e-08, R0 ;  /* 0xb3a2216819007823 */ /* 0x040fe40000000000 */
[----:B------:R-:W-:Y:S02]  /*3120*/  @P1 FADD R22, RZ, -R22 ;  /* 0x80000016ff161221 */ /* 0x000fe40000000000 */
        /* <DEDUP_REMOVED lines=11> */
.L_x_47:
[----:B------:R-:W0:Y:S02]  /*31e0*/  LDC.64 R14, c[0x4][RZ] ;  /* 0x01000000ff0e7b82 */ /* 0x000e240000000a00 */
[----:B0-----:R-:W-:-:S05]  /*31f0*/  IMAD.WIDE.U32 R26, R25, 0x4, R14 ;  /* 0x00000004191a7825 */ /* 0x001fca00078e000e */
[----:B------:R-:W2:Y:S02]  /*3200*/  LDG.E.CONSTANT R14, desc[UR8][R26.64] ;  /* 0x000000081a0e7981 */ /* 0x000ea4000c1e9900 */
[----:B--2---:R-:W-:-:S03]  /*3210*/  IMAD.WIDE.U32 R14, R14, R23, RZ ;  /* 0x000000170e0e7225 */ /* 0x004fc600078e00ff */
[----:B------:R-:W-:Y:S01]  /*3220*/  IADD3 R24, P1, PT, R14, R0, RZ ;  /* 0x000000000e187210 */ /* 0x000fe20007f3e0ff */
[C---:B------:R-:W-:Y:S01]  /*3230*/  IMAD R14, R25.reuse, 0x4, R1 ;  /* 0x00000004190e7824 */ /* 0x040fe200078e0201 */
[----:B------:R-:W-:Y:S02]  /*3240*/  IADD3 R25, PT, PT, R25, 0x1, RZ ;  /* 0x0000000119197810 */ /* 0x000fe40007ffe0ff */
[----:B------:R-:W-:Y:S02]  /*3250*/  IADD3.X R0, PT, PT, R15, UR4, RZ, P1, !PT ;  /* 0x000000040f007c10 */ /* 0x000fe40008ffe4ff */
[----:B------:R0:W-:Y:S01]  /*3260*/  STL [R14], R24 ;  /* 0x000000180e007387 */ /* 0x0001e20000100800 */
        /* <DEDUP_REMOVED lines=20> */
[----:B0-----:R-:W-:Y:S02]  /*33b0*/  SHF.R.U32.HI R0, RZ, 0x1e, R23 ;  /* 0x0000001eff007819 */ /* 0x001fe40000011617 */
[----:B------:R-:W-:-:S02]  /*33c0*/  SHF.R.S32.HI R15, RZ, 0x1f, R27 ;  /* 0x0000001fff0f7819 */ /* 0x000fc4000001141b */
[----:B------:R-:W-:Y:S02]  /*33d0*/  LOP3.LUT R18, R27, R18, RZ, 0x3c, !PT ;  /* 0x000000121b127212 */ /* 0x000fe400078e3cff */
[C---:B------:R-:W-:Y:S02]  /*33e0*/  LOP3.LUT R14, R15.reuse, R14, RZ, 0x3c, !PT ;  /* 0x0000000e0f0e7212 */ /* 0x040fe400078e3cff */
[----:B------:R-:W-:Y:S02]  /*33f0*/  LOP3.LUT R15, R15, R27, RZ, 0x3c, !PT ;  /* 0x0000001b0f0f7212 */ /* 0x000fe400078e3cff */
        /* <DEDUP_REMOVED lines=8> */
.L_x_46:
[----:B------:R-:W-:Y:S05]  /*3480*/  BSYNC.RECONVERGENT B2 ;  /* 0x0000000000027941 */ /* 0x000fea0003800200 */
.L_x_45:
[----:B------:R-:W0:Y:S01]  /*3490*/  F2F.F64.F32 R14, R16 ;  /* 0x00000010000e7310 */ /* 0x000e220000201800 */
[----:B------:R-:W-:Y:S01]  /*34a0*/  UMOV UR4, 0x54442d18 ;  /* 0x54442d1800047882 */ /* 0x000fe20000000000 */
[----:B------:R-:W-:Y:S01]  /*34b0*/  UMOV UR5, 0x3ff921fb ;  /* 0x3ff921fb00057882 */ /* 0x000fe20000000000 */
[C---:B------:R-:W-:Y:S01]  /*34c0*/  LOP3.LUT R18, R27.reuse, 0x1, RZ, 0xc0, !PT ;  /* 0x000000011b127812 */ /* 0x040fe200078ec0ff */
[----:B------:R-:W-:Y:S01]  /*34d0*/  FMUL R23, R0, R0 ;  /* 0x0000000000177220 */ /* 0x000fe20000400000 */
[----:B------:R-:W-:Y:S01]  /*34e0*/  VIADD R27, R27, 0x1 ;  /* 0x000000011b1b7836 */ /* 0x000fe20000000000 */
[----:B------:R-:W-:Y:S01]  /*34f0*/  BSSY.RECONVERGENT B2, `(.L_x_48) ;  /* 0x0000062000027945 */ /* 0x000fe20003800200 */
[----:B------:R-:W-:Y:S01]  /*3500*/  ISETP.NE.U32.AND P1, PT, R18, 0x1, PT ;  /* 0x000000011200780c */ /* 0x000fe20003f25070 */
[----:B------:R-:W-:Y:S02]  /*3510*/  FFMA R18, R23, R17, -0.0013887860113754868507 ;  /* 0xbab607ed17127423 */ /* 0x000fe40000000011 */
[----:B------:R-:W-:-:S02]  /*3520*/  LOP3.LUT P2, RZ, R27, 0x2, RZ, 0xc0, !PT ;  /* 0x000000021bff7812 */ /* 0x000fc4000784c0ff */
[----:B------:R-:W-:Y:S02]  /*3530*/  FSEL R24, R19, 0.0083327032625675201416, P1 ;  /* 0x3c0885e413187808 */ /* 0x000fe40000800000 */
[----:B------:R-:W-:Y:S01]  /*3540*/  FSEL R18, R18, -0.00019574658654164522886, P1 ;  /* 0xb94d415312127808 */ /* 0x000fe20000800000 */
[----:B0-----:R-:W-:Y:S01]  /*3550*/  DADD R14, R14, -UR4 ;  /* 0x800000040e0e7e29 */ /* 0x001fe20008000000 */
[----:B------:R-:W-:Y:S01]  /*3560*/  FSEL R26, -R21, -0.16666662693023681641, P1 ;  /* 0xbe2aaaa8151a7808 */ /* 0x000fe20000800100 */
[----:B------:R-:W-:Y:S02]  /*3570*/  IMAD.MOV.U32 R21, RZ, RZ, -0x3ff ;  /* 0xfffffc01ff157424 */ /* 0x000fe400078e00ff */
[----:B------:R-:W-:Y:S01]  /*3580*/  FFMA R24, R23, R18, R24 ;  /* 0x0000001217187223 */ /* 0x000fe20000000018 */
[----:B------:R-:W-:-:S03]  /*3590*/  FSEL R18, R0, 1, !P1 ;  /* 0x3f80000000127808 */ /* 0x000fc60004800000 */
[----:B------:R-:W-:Y:S01]  /*35a0*/  DADD R14, -RZ, |R14| ;  /* 0x00000000ff0e7229 */ /* 0x000fe2000000050e */
[C---:B------:R-:W-:Y:S01]  /*35b0*/  FFMA R24, R23.reuse, R24, R26 ;  /* 0x0000001817187223 */ /* 0x040fe2000000001a */
[----:B------:R-:W-:-:S04]  /*35c0*/  FFMA R23, R23, R18, RZ ;  /* 0x0000001217177223 */ /* 0x000fc800000000ff */
[----:B------:R-:W-:-:S04]  /*35d0*/  FFMA R24, R23, R24, R18 ;  /* 0x0000001817187223 */ /* 0x000fc80000000012 */
[----:B------:R-:W-:Y:S01]  /*35e0*/  ISETP.GT.AND P3, PT, R15, 0xfffff, PT ;  /* 0x000fffff0f00780c */ /* 0x000fe20003f64270 */
[----:B------:R-:W-:Y:S02]  /*35f0*/  IMAD.MOV.U32 R16, RZ, RZ, R14 ;  /* 0x000000ffff107224 */ /* 0x000fe400078e000e */
[----:B------:R-:W-:Y:S01]  /*3600*/  @P2 FADD R24, RZ, -R24 ;  /* 0x80000018ff182221 */ /* 0x000fe20000000000 */
[--C-:B------:R-:W-:Y:S02]  /*3610*/  IMAD.MOV.U32 R17, RZ, RZ, R15.reuse ;  /* 0x000000ffff117224 */ /* 0x100fe400078e000f */
[----:B------:R-:W-:Y:S02]  /*3620*/  IMAD.MOV.U32 R0, RZ, RZ, R15 ;  /* 0x000000ffff007224 */ /* 0x000fe400078e000f */
[----:B------:R-:W-:Y:S01]  /*3630*/  FADD R15, R22, R22 ;  /* 0x00000016160f7221 */ /* 0x000fe20000000000 */
[----:B------:R-:W-:-:S03]  /*3640*/  IMAD.MOV.U32 R22, RZ, RZ, R14 ;  /* 0x000000ffff167224 */ /* 0x000fc600078e000e */
[----:B------:R-:W-:Y:S01]  /*3650*/  FMUL R24, R24, R15 ;  /* 0x0000000f18187220 */ /* 0x000fe20000400000 */
[----:B------:R-:W-:Y:S01]  /*3660*/  @!P3 DMUL R16, R16, 1.80143985094819840000e+16 ;  /* 0x435000001010b828 */ /* 0x000fe20000000000 */
[----:B------:R-:W-:-:S09]  /*3670*/  @!P3 IMAD.MOV.U32 R21, RZ, RZ, -0x435 ;  /* 0xfffffbcbff15b424 */ /* 0x000fd200078e00ff */
[----:B------:R-:W-:Y:S02]  /*3680*/  @!P3 IMAD.MOV.U32 R0, RZ, RZ, R17 ;  /* 0x000000ffff00b224 */ /* 0x000fe400078e0011 */
[----:B------:R-:W-:Y:S02]  /*3690*/  @!P3 IMAD.MOV.U32 R22, RZ, RZ, R16 ;  /* 0x000000ffff16b224 */ /* 0x000fe400078e0010 */
[----:B------:R-:W-:-:S05]  /*36a0*/  VIADD R18, R0, 0xffffffff ;  /* 0xffffffff00127836 */ /* 0x000fca0000000000 */
[----:B------:R-:W-:-:S13]  /*36b0*/  ISETP.GT.U32.AND P1, PT, R18, 0x7feffffe, PT ;  /* 0x7feffffe1200780c */ /* 0x000fda0003f24070 */
[----:B------:R-:W-:Y:S05]  /*36c0*/  @P1 BRA `(.L_x_49) ;  /* 0x0000000000f81947 */ /* 0x000fea0003800000 */
[C---:B------:R-:W-:Y:S01]  /*36d0*/  LOP3.LUT R14, R0.reuse, 0xfffff, RZ, 0xc0, !PT ;  /* 0x000fffff000e7812 */ /* 0x040fe200078ec0ff */
[----:B------:R-:W-:Y:S01]  /*36e0*/  UMOV UR4, 0x3ae80f1e ;  /* 0x3ae80f1e00047882 */ /* 0x000fe20000000000 */
[----:B------:R-:W-:Y:S01]  /*36f0*/  UMOV UR5, 0x3eb1380b ;  /* 0x3eb1380b00057882 */ /* 0x000fe20000000000 */
[----:B------:R-:W-:Y:S02]  /*3700*/  LEA.HI R0, R0, R21, RZ, 0xc ;  /* 0x0000001500007211 */ /* 0x000fe400078f60ff */
[----:B------:R-:W-:Y:S01]  /*3710*/  LOP3.LUT R23, R14, 0x3ff00000, RZ, 0xfc, !PT ;  /* 0x3ff000000e177812 */ /* 0x000fe200078efcff */
[----:B------:R-:W-:-:S03]  /*3720*/  IMAD.MOV.U32 R14, RZ, RZ, RZ ;  /* 0x000000ffff0e7224 */ /* 0x000fc600078e00ff */
        /* <DEDUP_REMOVED lines=12> */
[----:B------:R-:W-:-:S08]  /*37f0*/  DADD R14, R22, -R16 ;  /* 0x00000000160e7229 */ /* 0x000fd00000000810 */
[----:B------:R-:W-:-:S08]  /*3800*/  DADD R14, R14, R14 ;  /* 0x000000000e0e7229 */ /* 0x000fd0000000000e */
[-C--:B------:R-:W-:Y:S02]  /*3810*/  DFMA R14, R22, -R16.reuse, R14 ;  /* 0x80000010160e722b */ /* 0x080fe4000000000e */
[----:B------:R-:W-:-:S06]  /*3820*/  DMUL R22, R16, R16 ;  /* 0x0000001010167228 */ /* 0x000fcc0000000000 */
        /* <DEDUP_REMOVED lines=20> */
[----:B------:R-:W-:Y:S01]  /*3970*/  LOP3.LUT R14, R0, 0x80000000, RZ, 0x3c, !PT ;  /* 0x80000000000e7812 */ /* 0x000fe200078e3cff */
[----:B------:R-:W-:Y:S01]  /*3980*/  IMAD.MOV.U32 R15, RZ, RZ, 0x43300000 ;  /* 0x43300000ff0f7424 */ /* 0x000fe200078e00ff */
[----:B------:R-:W-:-:S04]  /*3990*/  UMOV UR5, 0x3fb55555 ;  /* 0x3fb5555500057882 */ /* 0x000fc80000000000 */
        /* <DEDUP_REMOVED lines=17> */
.L_x_49:
[----:B------:R-:W-:Y:S01]  /*3ab0*/  IMAD.MOV.U32 R14, RZ, RZ, 0x0 ;  /* 0x00000000ff0e7424 */ /* 0x000fe200078e00ff */
[----:B------:R-:W-:Y:S01]  /*3ac0*/  LOP3.LUT P1, RZ, R17, 0x7fffffff, RZ, 0xc0, !PT ;  /* 0x7fffffff11ff7812 */ /* 0x000fe2000782c0ff */
[----:B------:R-:W-:-:S06]  /*3ad0*/  IMAD.MOV.U32 R15, RZ, RZ, 0x7ff00000 ;  /* 0x7ff00000ff0f7424 */ /* 0x000fcc00078e00ff */
[----:B------:R-:W-:-:S10]  /*3ae0*/  DFMA R14, R16, R14, +INF ;  /* 0x7ff00000100e742b */ /* 0x000fd4000000000e */
[----:B------:R-:W-:Y:S02]  /*3af0*/  FSEL R18, R14, RZ, P1 ;  /* 0x000000ff0e127208 */ /* 0x000fe40000800000 */
[----:B------:R-:W-:-:S07]  /*3b00*/  FSEL R19, R15, -QNAN , P1 ;  /* 0xfff000000f137808 */ /* 0x000fce0000800000 */
.L_x_50:
[----:B------:R-:W-:Y:S05]  /*3b10*/  BSYNC.RECONVERGENT B2 ;  /* 0x0000000000027941 */ /* 0x000fea0003800200 */
.L_x_48:
[----:B------:R-:W0:Y:S02]  /*3b20*/  F2F.F64.F32 R24, R24 ;  /* 0x0000001800187310 */ /* 0x000e240000201800 */
[----:B0-----:R-:W-:-:S10]  /*3b30*/  DADD R18, R24, R18 ;  /* 0x0000000018127229 */ /* 0x001fd40000000012 */
[----:B------:R-:W0:Y:S02]  /*3b40*/  F2F.F32.F64 R18, R18 ;  /* 0x0000001200127310 */ /* 0x000e240000301000 */
[----:B0-----:R-:W-:-:S06]  /*3b50*/  FMUL R15, R18, 10000 ;  /* 0x461c4000120f7820 */ /* 0x001fcc0000400000 */
[----:B------:R-:W0:Y:S02]  /*3b60*/  F2I.TRUNC.NTZ R15, R15 ;  /* 0x0000000f000f7305 */ /* 0x000e24000020f100 */
[----:B0-----:R1:W-:Y:S02]  /*3b70*/  STG.E desc[UR8][R12.64+-0x4], R15 ;  /* 0xfffffc0f0c007986 */ /* 0x0013e4000c101908 */
.L_x_41:
[----:B------:R-:W-:Y:S05]  /*3b80*/  BSYNC.RECONVERGENT B0 ;  /* 0x0000000000007941 */ /* 0x000fea0003800200 */
.L_x_40:
[----:B-1----:R-:W-:-:S04]  /*3b90*/  I2FP.F32.S32 R15, R15 ;  /* 0x0000000f000f7245 */ /* 0x002fc80000201400 */
[----:B------:R-:W-:-:S13]  /*3ba0*/  FSETP.GEU.AND P1, PT, R20, R15, PT ;  /* 0x0000000f1400720b */ /* 0x000fda0003f2e000 */
[----:B------:R-:W-:Y:S02]  /*3bb0*/  @!P1 IMAD.MOV.U32 R20, RZ, RZ, R15 ;  /* 0x000000ffff149224 */ /* 0x000fe400078e000f */
[----:B------:R-:W-:-:S07]  /*3bc0*/  @!P1 IMAD.MOV.U32 R11, RZ, RZ, 0x3 ;  /* 0x00000003ff0b9424 */ /* 0x000fce00078e00ff */
.L_x_39:
[----:B------:R-:W-:Y:S05]  /*3bd0*/  BSYNC.RECONVERGENT B1 ;  /* 0x0000000000017941 */ /* 0x000fea0003800200 */
.L_x_38:
[----:B------:R-:W-:Y:S01]  /*3be0*/  ISETP.GE.AND P1, PT, R6, UR6, PT ;  /* 0x0000000606007c0c */ /* 0x000fe2000bf26270 */
[----:B------:R-:W-:Y:S04]  /*3bf0*/  BSSY.RECONVERGENT B2, `(.L_x_51) ;  /* 0x000010f000027945 */ /* 0x000fe80003800200 */
[----:B------:R-:W-:Y:S08]  /*3c00*/  BSSY.RELIABLE B1, `(.L_x_52) ;  /* 0x0000102000017945 */ /* 0x000ff00003800100 */
[----:B------:R-:W-:Y:S05]  /*3c10*/  @P1 BRA `(.L_x_53) ;  /* 0x0000001000001947 */ /* 0x000fea0003800000 */
[----:B------:R-:W2:Y:S01]  /*3c20*/  LDG.E R15, desc[UR8][R12.64+0x4] ;  /* 0x000004080c0f7981 */ /* 0x000ea2000c1e1900 */
[----:B------:R-:W-:Y:S01]  /*3c30*/  BSSY.RECONVERGENT B0, `(.L_x_54) ;  /* 0x00000fa000007945 */ /* 0x000fe20003800200 */
[----:B------:R-:W-:Y:S01]  /*3c40*/  VIADD R0, R6, 0x1 ;  /* 0x0000000106007836 */ /* 0x000fe20000000000 */
[----:B--2---:R-:W-:-:S13]  /*3c50*/  ISETP.NE.AND P1, PT, R15, -0x80000000, PT ;  /* 0x800000000f00780c */ /* 0x004fda0003f25270 */
[----:B------:R-:W-:Y:S05]  /*3c60*/  @P1 BRA `(.L_x_55) ;  /* 0x0000000c00d81947 */ /* 0x000fea0003800000 */
[----:B------:R-:W-:Y:S01]  /*3c70*/  I2FP.F32.S32 R18, R0 ;  /* 0x0000000000127245 */ /* 0x000fe20000201400 */
[----:B------:R-:W-:Y:S04]  /*3c80*/  BSSY.RECONVERGENT B3, `(.L_x_56) ;  /* 0x0000036000037945 */ /* 0x000fe80003800200 */
        /* <DEDUP_REMOVED lines=9> */
[----:B------:R-:W-:Y:S02]  /*3d20*/  IMAD.MOV.U32 R10, RZ, RZ, RZ ;  /* 0x000000ffff0a7224 */ /* 0x000fe400078e00ff */
[----:B------:R-:W-:Y:S01]  /*3d30*/  IMAD.MOV.U32 R19, RZ, RZ, RZ ;  /* 0x000000ffff137224 */ /* 0x000fe200078e00ff */
[----:B------:R-:W-:-:S07]  /*3d40*/  LOP3.LUT R23, R14, 0x80000000, RZ, 0xfc, !PT ;  /* 0x800000000e177812 */ /* 0x000fce00078efcff */
.L_x_58:
[----:B-1----:R-:W-:-:S06]  /*3d50*/  IMAD.WIDE.U32 R14, R19, 0x4, R8 ;  /* 0x00000004130e7825 */ /* 0x002fcc00078e0008 */
[----:B--2---:R-:W2:Y:S01]  /*3d60*/  LDG.E.CONSTANT R14, desc[UR8][R14.64] ;  /* 0x000000080e0e7981 */ /* 0x004ea2000c1e9900 */
[C---:B0-----:R-:W-:Y:S02]  /*3d70*/  IMAD R21, R19.reuse, 0x4, R1 ;  /* 0x0000000413157824 */ /* 0x041fe400078e0201 */
[----:B------:R-:W-:-:S05]  /*3d80*/  VIADD R19, R19, 0x1 ;  /* 0x0000000113137836 */ /* 0x000fca0000000000 */
[----:B------:R-:W-:Y:S01]  /*3d90*/  ISETP.NE.AND P0, PT, R19, 0x6, PT ;  /* 0x000000061300780c */ /* 0x000fe20003f05270 */
[----:B--2---:R-:W-:-:S03]  /*3da0*/  IMAD.WIDE.U32 R16, R14, R23, RZ ;  /* 0x000000170e107225 */ /* 0x004fc600078e00ff */
[----:B------:R-:W-:-:S04]  /*3db0*/  IADD3 R16, P1, PT, R16, R10, RZ ;  /* 0x0000000a10107210 */ /* 0x000fc80007f3e0ff */
[----:B------:R-:W-:Y:S01]  /*3dc0*/  IADD3.X R10, PT, PT, R17, UR4, RZ, P1, !PT ;  /* 0x00000004110a7c10 */ /* 0x000fe20008ffe4ff */
[----:B------:R2:W-:Y:S04]  /*3dd0*/  STL [R21], R16 ;  /* 0x0000001015007387 */ /* 0x0005e80000100800 */
[----:B------:R-:W-:Y:S05]  /*3de0*/  @P0 BRA `(.L_x_58) ;  /* 0xfffffffc00d80947 */ /* 0x000fea000383ffff */
[----:B------:R-:W-:Y:S01]  /*3df0*/  SHF.R.U32.HI R15, RZ, 0x17, R7 ;  /* 0x00000017ff0f7819 */ /* 0x000fe20000011607 */
[----:B------:R0:W-:Y:S03]  /*3e00*/  STL [R1+0x18], R10 ;  /* 0x0000180a01007387 */ /* 0x0001e60000100800 */
[C---:B------:R-:W-:Y:S02]  /*3e10*/  LOP3.LUT R8, R15.reuse, 0xe0, RZ, 0xc0, !PT ;  /* 0x000000e00f087812 */ /* 0x040fe400078ec0ff */
[----:B------:R-:W-:Y:S02]  /*3e20*/  LOP3.LUT P0, RZ, R15, 0x1f, RZ, 0xc0, !PT ;  /* 0x0000001f0fff7812 */ /* 0x000fe4000780c0ff */
[----:B------:R-:W-:-:S04]  /*3e30*/  IADD3 R8, PT, PT, R8, -0x80, RZ ;  /* 0xffffff8008087810 */ /* 0x000fc80007ffe0ff */
[----:B------:R-:W-:-:S05]  /*3e40*/  SHF.R.U32.HI R8, RZ, 0x5, R8 ;  /* 0x00000005ff087819 */ /* 0x000fca0000011608 */
[----:B--2---:R-:W-:-:S05]  /*3e50*/  IMAD R16, R8, -0x4, R1 ;  /* 0xfffffffc08107824 */ /* 0x004fca00078e0201 */
        /* <DEDUP_REMOVED lines=9> */
[C---:B------:R-:W-:Y:S01]  /*3ef0*/  SHF.L.W.U32.HI R22, R9.reuse, 0x2, R14 ;  /* 0x0000000209167819 */ /* 0x040fe20000010e0e */
[----:B------:R-:W-:-:S03]  /*3f00*/  IMAD.SHL.U32 R9, R9, 0x4, RZ ;  /* 0x0000000409097824 */ /* 0x000fc600078e00ff */
[----:B------:R-:W-:Y:S02]  /*3f10*/  SHF.R.S32.HI R15, RZ, 0x1f, R22 ;  /* 0x0000001fff0f7819 */ /* 0x000fe40000011416 */
[----:B------:R-:W-:Y:S02]  /*3f20*/  LOP3.LUT R7, R22, R7, RZ, 0x3c, !PT ;  /* 0x0000000716077212 */ /* 0x000fe400078e3cff */
[C---:B------:R-:W-:Y:S02]  /*3f30*/  LOP3.LUT R8, R15.reuse, R9, RZ, 0x3c, !PT ;  /* 0x000000090f087212 */ /* 0x040fe400078e3cff */
[----:B------:R-:W-:Y:S02]  /*3f40*/  LOP3.LUT R9, R15, R22, RZ, 0x3c, !PT ;  /* 0x000000160f097212 */ /* 0x000fe400078e3cff */
[----:B------:R-:W-:Y:S02]  /*3f50*/  SHF.R.U32.HI R15, RZ, 0x1e, R14 ;  /* 0x0000001eff0f7819 */ /* 0x000fe4000001160e */
[----:B------:R-:W-:-:S02]  /*3f60*/  ISETP.GE.AND P0, PT, R7, RZ, PT ;  /* 0x000000ff0700720c */ /* 0x000fc40003f06270 */
[----:B------:R-:W1:Y:S01]  /*3f70*/  I2F.F64.S64 R8, R8 ;  /* 0x0000000800087312 */ /* 0x000e620000301c00 */
[----:B0-----:R-:W-:-:S05]  /*3f80*/  LEA.HI R10, R22, R15, RZ, 0x1 ;  /* 0x0000000f160a7211 */ /* 0x001fca00078f08ff */
[----:B------:R-:W-:-:S04]  /*3f90*/  IMAD.MOV R7, RZ, RZ, -R10 ;  /* 0x000000ffff077224 */ /* 0x000fc800078e0a0a */
[----:B------:R-:W-:Y:S01]  /*3fa0*/  @!P1 IMAD.MOV.U32 R10, RZ, RZ, R7 ;  /* 0x000000ffff0a9224 */ /* 0x000fe200078e0007 */
[----:B-1----:R-:W-:-:S10]  /*3fb0*/  DMUL R16, R8, UR4 ;  /* 0x0000000408107c28 */ /* 0x002fd40008000000 */
[----:B------:R-:W0:Y:S02]  /*3fc0*/  F2F.F32.F64 R16, R16 ;  /* 0x0000001000107310 */ /* 0x000e240000301000 */
[----:B0-----:R-:W-:-:S07]  /*3fd0*/  FSEL R8, -R16, R16, !P0 ;  /* 0x0000001010087208 */ /* 0x001fce0004000100 */
.L_x_57:
[----:B------:R-:W-:Y:S05]  /*3fe0*/  BSYNC.RECONVERGENT B3 ;  /* 0x0000000000037941 */ /* 0x000fea0003800200 */
.L_x_56:
[----:B------:R-:W-:Y:S01]  /*3ff0*/  FMUL R19, R18, 0.5 ;  /* 0x3f00000012137820 */ /* 0x000fe20000400000 */
[----:B------:R-:W-:Y:S01]  /*4000*/  LOP3.LUT R7, R10, 0x1, RZ, 0xc0, !PT ;  /* 0x000000010a077812 */ /* 0x000fe200078ec0ff */
[----:B------:R-:W-:Y:S02]  /*4010*/  IMAD.MOV.U32 R17, RZ, RZ, 0x37cbac00 ;  /* 0x37cbac00ff117424 */ /* 0x000fe400078e00ff */
[----:B------:R-:W-:Y:S01]  /*4020*/  FMUL R9, R8, R8 ;  /* 0x0000000808097220 */ /* 0x000fe20000400000 */
[----:B------:R-:W-:Y:S01]  /*4030*/  FMUL R24, R19, 0.63661974668502807617 ;  /* 0x3f22f98313187820 */ /* 0x000fe20000400000 */
[----:B------:R-:W-:Y:S01]  /*4040*/  ISETP.NE.U32.AND P0, PT, R7, 0x1, PT ;  /* 0x000000010700780c */ /* 0x000fe20003f05070 */
[----:B------:R-:W-:Y:S02]  /*4050*/  IMAD.MOV.U32 R7, RZ, RZ, 0x3d2aaabb ;  /* 0x3d2aaabbff077424 */ /* 0x000fe400078e00ff */
[----:B------:R-:W-:Y:S01]  /*4060*/  FFMA R14, R9, R17, -0.0013887860113754868507 ;  /* 0xbab607ed090e7423 */ /* 0x000fe20000000011 */
[----:B------:R-:W-:Y:S01]  /*4070*/  IMAD.MOV.U32 R16, RZ, RZ, 0x3effffff ;  /* 0x3effffffff107424 */ /* 0x000fe200078e00ff */
[----:B------:R-:W-:Y:S01]  /*4080*/  LOP3.LUT P1, RZ, R10, 0x2, RZ, 0xc0, !PT ;  /* 0x000000020aff7812 */ /* 0x000fe2000782c0ff */
[----:B------:R-:W1:Y:S01]  /*4090*/  F2I.NTZ R24, R24 ;  /* 0x0000001800187305 */ /* 0x000e620000203100 */
[----:B------:R-:W-:Y:S01]  /*40a0*/  FSEL R22, R7, 0.0083327032625675201416, !P0 ;  /* 0x3c0885e407167808 */ /* 0x000fe20004000000 */
[----:B------:R-:W-:Y:S01]  /*40b0*/  BSSY.RECONVERGENT B3, `(.L_x_59) ;  /* 0x0000042000037945 */ /* 0x000fe20003800200 */
[----:B------:R-:W-:-:S02]  /*40c0*/  FSEL R14, R14, -0.00019574658654164522886, !P0 ;  /* 0xb94d41530e0e7808 */ /* 0x000fc40004000000 */
[----:B------:R-:W-:Y:S02]  /*40d0*/  FSEL R10, -R16, -0.16666662693023681641, !P0 ;  /* 0xbe2aaaa8100a7808 */ /* 0x000fe40004000100 */
[----:B------:R-:W-:Y:S01]  /*40e0*/  FSEL R8, R8, 1, P0 ;  /* 0x3f80000008087808 */ /* 0x000fe20000000000 */
[----:B------:R-:W-:Y:S01]  /*40f0*/  FFMA R14, R9, R14, R22 ;  /* 0x0000000e090e7223 */ /* 0x000fe20000000016 */
[----:B------:R-:W-:-:S03]  /*4100*/  FSETP.GE.AND P0, PT, |R19|, 105615, PT ;  /* 0x47ce47801300780b */ /* 0x000fc60003f06200 */
[C---:B------:R-:W-:Y:S01]  /*4110*/  FFMA R10, R9.reuse, R14, R10 ;  /* 0x0000000e090a7223 */ /* 0x040fe2000000000a */
[----:B------:R-:W-:Y:S01]  /*4120*/  FFMA R9, R9, R8, RZ ;  /* 0x0000000809097223 */ /* 0x000fe200000000ff */
[----:B-1----:R-:W-:-:S03]  /*4130*/  I2FP.F32.S32 R22, R24 ;  /* 0x0000001800167245 */ /* 0x002fc60000201400 */
[----:B------:R-:W-:Y:S02]  /*4140*/  FFMA R10, R9, R10, R8 ;  /* 0x0000000a090a7223 */ /* 0x000fe40000000008 */
[C---:B------:R-:W-:Y:S02]  /*4150*/  FFMA R15, R22.reuse, -1.5707962512969970703, R19 ;  /* 0xbfc90fda160f7823 */ /* 0x040fe40000000013 */
[----:B------:R-:W-:Y:S02]  /*4160*/  @P1 FADD R10, RZ, -R10 ;  /* 0x8000000aff0a1221 */ /* 0x000fe40000000000 */
[----:B------:R-:W-:-:S04]  /*4170*/  FFMA R15, R22, -7.5497894158615963534e-08, R15 ;  /* 0xb3a22168160f7823 */ /* 0x000fc8000000000f */
[----:B0-----:R-:W-:Y:S01]  /*4180*/  FFMA R21, R22, -5.3903029534742383927e-15, R15 ;  /* 0xa7c234c516157823 */ /* 0x001fe2000000000f */
        /* <DEDUP_REMOVED lines=10> */
.L_x_61:
[----:B0-----:R-:W0:Y:S02]  /*4230*/  LDC.64 R8, c[0x4][RZ] ;  /* 0x01000000ff087b82 */ /* 0x001e240000000a00 */
[----:B0-----:R-:W-:-:S05]  /*4240*/  IMAD.WIDE.U32 R14, R21, 0x4, R8 ;  /* 0x00000004150e7825 */ /* 0x001fca00078e0008 */
[----:B------:R-:W2:Y:S01]  /*4250*/  LDG.E.CONSTANT R8, desc[UR8][R14.64] ;  /* 0x000000080e087981 */ /* 0x000ea2000c1e9900 */
        /* <DEDUP_REMOVED lines=24> */
[C-C-:B0-----:R-:W-:Y:S01]  /*43e0*/  SHF.L.W.U32.HI R24, R8.reuse, 0x2, R21.reuse ;  /* 0x0000000208187819 */ /* 0x141fe20000010e15 */
        /* <DEDUP_REMOVED lines=13> */
[----:B01----:R-:W-:-:S07]  /*44c0*/  FSEL R21, -R14, R14, !P1 ;  /* 0x0000000e0e157208 */ /* 0x003fce0004800100 */
.L_x_60:
[----:B------:R-:W-:Y:S05]  /*44d0*/  BSYNC.RECONVERGENT B3 ;  /* 0x0000000000037941 */ /* 0x000fea0003800200 */
.L_x_59:
        /* <DEDUP_REMOVED lines=14> */
[----:B------:R-:W-:Y:S01]  /*45c0*/  FADD R16, R10, R10 ;  /* 0x0000000a0a107221 */ /* 0x000fe20000000000 */
[----:B------:R-:W-:Y:S02]  /*45d0*/  IMAD.MOV.U32 R10, RZ, RZ, -0x3ff ;  /* 0xfffffc01ff0a7424 */ /* 0x000fe400078e00ff */
[C---:B------:R-:W-:Y:S01]  /*45e0*/  FFMA R17, R22.reuse, R17, R7 ;  /* 0x0000001116117223 */ /* 0x040fe20000000007 */
[----:B------:R-:W-:Y:S02]  /*45f0*/  FSEL R7, R21, 1, !P0 ;  /* 0x3f80000015077808 */ /* 0x000fe40004000000 */
[----:B------:R-:W-:Y:S01]  /*4600*/  DADD R14, -RZ, |R14| ;  /* 0x00000000ff0e7229 */ /* 0x000fe2000000050e */
[----:B------:R-:W-:-:S02]  /*4610*/  FFMA R17, R22, R17, R19 ;  /* 0x0000001116117223 */ /* 0x000fc40000000013 */
[----:B------:R-:W-:-:S04]  /*4620*/  FFMA R22, R22, R7, RZ ;  /* 0x0000000716167223 */ /* 0x000fc800000000ff */
[----:B------:R-:W-:-:S03]  /*4630*/  FFMA R7, R22, R17, R7 ;  /* 0x0000001116077223 */ /* 0x000fc60000000007 */
[----:B------:R-:W-:Y:S01]  /*4640*/  ISETP.GT.AND P2, PT, R15, 0xfffff, PT ;  /* 0x000fffff0f00780c */ /* 0x000fe20003f44270 */
[--C-:B------:R-:W-:Y:S02]  /*4650*/  IMAD.MOV.U32 R8, RZ, RZ, R14.reuse ;  /* 0x000000ffff087224 */ /* 0x100fe400078e000e */
[----:B------:R-:W-:Y:S01]  /*4660*/  @P1 FADD R7, RZ, -R7 ;  /* 0x80000007ff071221 */ /* 0x000fe20000000000 */
[--C-:B------:R-:W-:Y:S02]  /*4670*/  IMAD.MOV.U32 R9, RZ, RZ, R15.reuse ;  /* 0x000000ffff097224 */ /* 0x100fe400078e000f */
[----:B------:R-:W-:Y:S02]  /*4680*/  IMAD.MOV.U32 R21, RZ, RZ, R15 ;  /* 0x000000ffff157224 */ /* 0x000fe400078e000f */
[----:B------:R-:W-:Y:S01]  /*4690*/  FMUL R7, R7, R16 ;  /* 0x0000001007077220 */ /* 0x000fe20000400000 */
[----:B------:R-:W-:-:S04]  /*46a0*/  IMAD.MOV.U32 R18, RZ, RZ, R14 ;  /* 0x000000ffff127224 */ /* 0x000fc800078e000e */
        /* <DEDUP_REMOVED lines=8> */
[----:B------:R-:W-:Y:S01]  /*4730*/  IMAD.MOV.U32 R14, RZ, RZ, RZ ;  /* 0x000000ffff0e7224 */ /* 0x000fe200078e00ff */
[----:B------:R-:W-:Y:S01]  /*4740*/  UMOV UR4, 0x3ae80f1e ;  /* 0x3ae80f1e00047882 */ /* 0x000fe20000000000 */
[----:B------:R-:W-:Y:S01]  /*4750*/  UMOV UR5, 0x3eb1380b ;  /* 0x3eb1380b00057882 */ /* 0x000fe20000000000 */
[----:B------:R-:W-:Y:S02]  /*4760*/  LOP3.LUT R19, R8, 0x3ff00000, RZ, 0xfc, !PT ;  /* 0x3ff0000008137812 */ /* 0x000fe400078efcff */
[----:B------:R-:W-:Y:S02]  /*4770*/  LEA.HI R10, R21, R10, RZ, 0xc ;  /* 0x0000000a150a7211 */ /* 0x000fe400078f60ff */
[----:B------:R-:W-:-:S13]  /*4780*/  ISETP.GE.U32.AND P0, PT, R19, 0x3ff6a09f, PT ;  /* 0x3ff6a09f1300780c */ /* 0x000fda0003f06070 */
[----:B------:R-:W-:Y:S01]  /*4790*/  @P0 VIADD R9, R19, 0xfff00000 ;  /* 0xfff0000013090836 */ /* 0x000fe20000000000 */
[----:B------:R-:W-:-:S03]  /*47a0*/  @P0 IADD3 R10, PT, PT, R10, 0x1, RZ ;  /* 0x000000010a0a0810 */ /* 0x000fc60007ffe0ff */
[----:B------:R-:W-:-:S06]  /*47b0*/  @P0 IMAD.MOV.U32 R19, RZ, RZ, R9 ;  /* 0x000000ffff130224 */ /* 0x000fcc00078e0009 */
[C---:B------:R-:W-:Y:S02]  /*47c0*/  DADD R22, R18.reuse, 1 ;  /* 0x3ff0000012167429 */ /* 0x040fe40000000000 */
[----:B------:R-:W-:-:S04]  /*47d0*/  DADD R18, R18, -1 ;  /* 0xbff0000012127429 */ /* 0x000fc80000000000 */
[----:B------:R-:W0:Y:S02]  /*47e0*/  MUFU.RCP64H R15, R23 ;  /* 0x00000017000f7308 */ /* 0x000e240000001800 */
[----:B0-----:R-:W-:Y:S01]  /*47f0*/  DFMA R8, -R22, R14, 1 ;  /* 0x3ff000001608742b */ /* 0x001fe2000000010e */
[----:B------:R-:W-:Y:S02]  /*4800*/  IMAD.MOV.U32 R22, RZ, RZ, -0x748574fc ;  /* 0x8b7a8b04ff167424 */ /* 0x000fe400078e00ff */
[----:B------:R-:W-:-:S05]  /*4810*/  IMAD.MOV.U32 R23, RZ, RZ, 0x3ed0ee25 ;  /* 0x3ed0ee25ff177424 */ /* 0x000fca00078e00ff */
        /* <DEDUP_REMOVED lines=8> */
[----:B------:R-:W-:Y:S02]  /*48a0*/  DMUL R16, R8, R16 ;  /* 0x0000001008107228 */ /* 0x000fe40000000000 */
        /* <DEDUP_REMOVED lines=23> */
[----:B------:R-:W-:Y:S01]  /*4a20*/  DFMA R24, R18, R24, UR4 ;  /* 0x0000000412187e2b */ /* 0x000fe20008000018 */
[----:B------:R-:W-:Y:S01]  /*4a30*/  UMOV UR4, 0xfefa39ef ;  /* 0xfefa39ef00047882 */ /* 0x000fe20000000000 */
[----:B------:R-:W-:-:S02]  /*4a40*/  UMOV UR5, 0x3fe62e42 ;  /* 0x3fe62e4200057882 */ /* 0x000fc40000000000 */
[----:B------:R-:W-:-:S04]  /*4a50*/  DFMA R8, R22, UR4, R14 ;  /* 0x0000000416087c2b */ /* 0x000fc8000800000e */
[----:B------:R-:W-:-:S04]  /*4a60*/  DMUL R24, R18, R24 ;  /* 0x0000001812187228 */ /* 0x000fc80000000000 */
[----:B------:R-:W-:Y:S01]  /*4a70*/  DFMA R18, R22, -UR4, R8 ;  /* 0x8000000416127c2b */ /* 0x000fe20008000008 */
[----:B------:R-:W-:Y:S01]  /*4a80*/  UMOV UR4, 0x3b39803f ;  /* 0x3b39803f00047882 */ /* 0x000fe20000000000 */
[----:B------:R-:W-:Y:S02]  /*4a90*/  UMOV UR5, 0x3c7abc9e ;  /* 0x3c7abc9e00057882 */ /* 0x000fe40000000000 */
[----:B------:R-:W-:-:S04]  /*4aa0*/  DFMA R16, R14, R24, R16 ;  /* 0x000000180e10722b */ /* 0x000fc80000000010 */
[----:B------:R-:W-:-:S08]  /*4ab0*/  DADD R18, -R14, R18 ;  /* 0x000000000e127229 */ /* 0x000fd00000000112 */
[----:B------:R-:W-:-:S08]  /*4ac0*/  DADD R16, R16, -R18 ;  /* 0x0000000010107229 */ /* 0x000fd00000000812 */
[----:B------:R-:W-:-:S08]  /*4ad0*/  DFMA R16, R22, UR4, R16 ;  /* 0x0000000416107c2b */ /* 0x000fd00008000010 */
[----:B------:R-:W-:Y:S01]  /*4ae0*/  DADD R8, R8, R16 ;  /* 0x0000000008087229 */ /* 0x000fe20000000010 */
[----:B------:R-:W-:Y:S10]  /*4af0*/  BRA `(.L_x_64) ;  /* 0x0000000000187947 */ /* 0x000ff40003800000 */
.L_x_63:
[----:B------:R-:W-:Y:S01]  /*4b00*/  IMAD.MOV.U32 R14, RZ, RZ, 0x0 ;  /* 0x00000000ff0e7424 */ /* 0x000fe200078e00ff */
[----:B------:R-:W-:Y:S01]  /*4b10*/  LOP3.LUT P0, RZ, R9, 0x7fffffff, RZ, 0xc0, !PT ;  /* 0x7fffffff09ff7812 */ /* 0x000fe2000780c0ff */
[----:B------:R-:W-:-:S06]  /*4b20*/  IMAD.MOV.U32 R15, RZ, RZ, 0x7ff00000 ;  /* 0x7ff00000ff0f7424 */ /* 0x000fcc00078e00ff */
[----:B------:R-:W-:-:S10]  /*4b30*/  DFMA R14, R8, R14, +INF ;  /* 0x7ff00000080e742b */ /* 0x000fd4000000000e */
[----:B------:R-:W-:Y:S02]  /*4b40*/  FSEL R8, R14, RZ, P0 ;  /* 0x000000ff0e087208 */ /* 0x000fe40000000000 */
[----:B------:R-:W-:-:S07]  /*4b50*/  FSEL R9, R15, -QNAN , P0 ;  /* 0xfff000000f097808 */ /* 0x000fce0000000000 */
.L_x_64:
[----:B------:R-:W-:Y:S05]  /*4b60*/  BSYNC.RECONVERGENT B3 ;  /* 0x0000000000037941 */ /* 0x000fea0003800200 */
.L_x_62:
[----:B------:R-:W0:Y:S02]  /*4b70*/  F2F.F64.F32 R14, R7 ;  /* 0x00000007000e7310 */ /* 0x000e240000201800 */
[----:B0-----:R-:W-:-:S10]  /*4b80*/  DADD R8, R14, R8 ;  /* 0x000000000e087229 */ /* 0x001fd40000000008 */
[----:B------:R-:W0:Y:S02]  /*4b90*/  F2F.F32.F64 R8, R8 ;  /* 0x0000000800087310 */ /* 0x000e240000301000 */
[----:B0-----:R-:W-:-:S06]  /*4ba0*/  FMUL R15, R8, 10000 ;  /* 0x461c4000080f7820 */ /* 0x001fcc0000400000 */
[----:B------:R-:W0:Y:S02]  /*4bb0*/  F2I.TRUNC.NTZ R15, R15 ;  /* 0x0000000f000f7305 */ /* 0x000e24000020f100 */
[----:B0-----:R1:W-:Y:S02]  /*4bc0*/  STG.E desc[UR8][R12.64+0x4], R15 ;  /* 0x0000040f0c007986 */ /* 0x0013e4000c101908 */
.L_x_55:
[----:B------:R-:W-:Y:S05]  /*4bd0*/  BSYNC.RECONVERGENT B0 ;  /* 0x0000000000007941 */ /* 0x000fea0003800200 */
.L_x_54:
[----:B-1----:R-:W-:-:S04]  /*4be0*/  I2FP.F32.S32 R15, R15 ;  /* 0x0000000f000f7245 */ /* 0x002fc80000201400 */
[----:B------:R-:W-:-:S13]  /*4bf0*/  FSETP.GEU.AND P0, PT, R20, R15, PT ;  /* 0x0000000f1400720b */ /* 0x000fda0003f0e000 */
[----:B------:R-:W-:Y:S05]  /*4c00*/  @!P0 BREAK.RELIABLE B1 ;  /* 0x0000000000018942 */ /* 0x000fea0003800100 */
[----:B------:R-:W-:Y:S05]  /*4c10*/  @!P0 BRA `(.L_x_65) ;  /* 0x0000000000308947 */ /* 0x000fea0003800000 */
.L_x_53:
[----:B------:R-:W-:Y:S05]  /*4c20*/  BSYNC.RELIABLE B1 ;  /* 0x0000000000017941 */ /* 0x000fea0003800100 */
.L_x_52:
[----:B------:R-:W-:-:S13]  /*4c30*/  ISETP.GT.AND P0, PT, R11, 0x1, PT ;  /* 0x000000010b00780c */ /* 0x000fda0003f04270 */
[----:B------:R-:W-:Y:S05]  /*4c40*/  @!P0 BRA `(.L_x_66) ;  /* 0x0000000000148947 */ /* 0x000fea0003800000 */
[----:B------:R-:W-:-:S13]  /*4c50*/  ISETP.NE.AND P0, PT, R11, 0x2, PT ;  /* 0x000000020b00780c */ /* 0x000fda0003f05270 */
[----:B------:R-:W-:Y:S02]  /*4c60*/  @P0 VIADD R0, R6, 0xffffffff ;  /* 0xffffffff06000836 */ /* 0x000fe40000000000 */
[----:B------:R-:W-:Y:S02]  /*4c70*/  @!P0 VIADD R5, R5, 0x1 ;  /* 0x0000000105058836 */ /* 0x000fe40000000000 */
[----:B------:R-:W-:Y:S01]  /*4c80*/  @!P0 IMAD.MOV.U32 R0, RZ, RZ, R6 ;  /* 0x000000ffff008224 */ /* 0x000fe200078e0006 */
[----:B------:R-:W-:Y:S06]  /*4c90*/  BRA `(.L_x_65) ;  /* 0x0000000000107947 */ /* 0x000fec0003800000 */
.L_x_66:
[----:B------:R-:W-:-:S13]  /*4ca0*/  ISETP.NE.AND P0, PT, R11, 0x1, PT ;  /* 0x000000010b00780c */ /* 0x000fda0003f05270 */
[----:B------:R-:W-:Y:S05]  /*4cb0*/  @P0 BRA `(.L_x_67) ;  /* 0x00000000005c0947 */ /* 0x000fea0003800000 */
[----:B------:R-:W-:Y:S02]  /*4cc0*/  VIADD R5, R5, 0xffffffff ;  /* 0xffffffff05057836 */ /* 0x000fe40000000000 */
[----:B------:R-:W-:-:S07]  /*4cd0*/  IMAD.MOV.U32 R0, RZ, RZ, R6 ;  /* 0x000000ffff007224 */ /* 0x000fce00078e0006 */
.L_x_65:
[----:B------:R-:W-:Y:S05]  /*4ce0*/  BSYNC.RECONVERGENT B2 ;  /* 0x0000000000027941 */ /* 0x000fea0003800200 */
.L_x_51:
[----:B------:R-:W0:Y:S01]  /*4cf0*/  LDG.E R9, desc[UR8][R28.64+0xc] ;  /* 0x00000c081c097981 */ /* 0x000e22000c1e1900 */
[----:B------:R-:W1:Y:S01]  /*4d00*/  LDCU UR4, c[0x0][0x388] ;  /* 0x00007100ff0477ac */ /* 0x000e620008000800 */
[----:B------:R-:W-:Y:S02]  /*4d10*/  IMAD.MOV.U32 R15, RZ, RZ, 0x1 ;  /* 0x00000001ff0f7424 */ /* 0x000fe400078e00ff */
[----:B------:R2:W-:Y:S01]  /*4d20*/  STG.E desc[UR8][R28.64+0x4], R5 ;  /* 0x000004051c007986 */ /* 0x0005e2000c101908 */
[----:B------:R-:W3:Y:S03]  /*4d30*/  LDCU.64 UR10, c[0x0][0x3a8] ;  /* 0x00007500ff0a77ac */ /* 0x000ee60008000a00 */
[----:B------:R2:W-:Y:S01]  /*4d40*/  STG.E desc[UR8][R28.64+0x8], R0 ;  /* 0x000008001c007986 */ /* 0x0005e2000c101908 */
[----:B-1----:R-:W-:-:S04]  /*4d50*/  IMAD R17, R5, UR4, RZ ;  /* 0x0000000405117c24 */ /* 0x002fc8000f8e02ff */
[----:B------:R-:W-:-:S04]  /*4d60*/  IMAD.IADD R11, R17, 0x1, R0 ;  /* 0x00000001110b7824 */ /* 0x000fc800078e0200 */
[----:B------:R-:W-:-:S03]  /*4d70*/  IMAD.WIDE R6, R11, 0x4, RZ ;  /* 0x000000040b067825 */ /* 0x000fc600078e02ff */
[----:B---3--:R-:W-:Y:S01]  /*4d80*/  IADD3 R8, P0, PT, R6, UR10, RZ ;  /* 0x0000000a06087c10 */ /* 0x008fe2000ff1e0ff */
[----:B0-----:R-:W-:-:S03]  /*4d90*/  VIADD R13, R9, 0x1 ;  /* 0x00000001090d7836 */ /* 0x001fc60000000000 */
[----:B------:R-:W-:Y:S02]  /*4da0*/  IADD3.X R9, PT, PT, R7, UR11, RZ, P0, !PT ;  /* 0x0000000b07097c10 */ /* 0x000fe400087fe4ff */
[----:B------:R2:W-:Y:S04]  /*4db0*/  STG.E desc[UR8][R28.64+0xc], R13 ;  /* 0x00000c0d1c007986 */ /* 0x0005e8000c101908 */
[----:B------:R-:W3:Y:S01]  /*4dc0*/  ATOMG.E.ADD.STRONG.GPU PT, R8, desc[UR8][R8.64], R15 ;  /* 0x8000000f080879a8 */ /* 0x000ee200081ef108 */
[----:B------:R-:W-:Y:S02]  /*4dd0*/  IMAD.MOV.U32 R18, RZ, RZ, R6 ;  /* 0x000000ffff127224 */ /* 0x000fe400078e0006 */
[----:B------:R-:W-:Y:S02]  /*4de0*/  IMAD.MOV.U32 R12, RZ, RZ, R7 ;  /* 0x000000ffff0c7224 */ /* 0x000fe400078e0007 */
[----:B------:R-:W-:Y:S01]  /*4df0*/  IMAD.MOV.U32 R6, RZ, RZ, R0 ;  /* 0x000000ffff067224 */ /* 0x000fe200078e0000 */
[----:B---3--:R-:W-:-:S13]  /*4e00*/  ISETP.NE.AND P0, PT, R8, RZ, PT ;  /* 0x000000ff0800720c */ /* 0x008fda0003f05270 */
[----:B--2---:R-:W-:Y:S05]  /*4e10*/  @!P0 BRA `(.L_x_68) ;  /* 0xffffffb400748947 */ /* 0x004fea000383ffff */
[----:B------:R-:W-:Y:S05]  /*4e20*/  EXIT ;  /* 0x000000000000794d */ /* 0x000fea0003800000 */
.L_x_67:
[----:B------:R-:W-:Y:S04]  /*4e30*/  STG.E desc[UR8][R28.64+0x10], R2 ;  /* 0x000010021c007986 */ /* 0x000fe8000c101908 */
[----:B------:R-:W-:Y:S04]  /*4e40*/  STG.E desc[UR8][R28.64+0x4], R5 ;  /* 0x000004051c007986 */ /* 0x000fe8000c101908 */
[----:B------:R-:W-:Y:S01]  /*4e50*/  STG.E desc[UR8][R28.64+0x8], R6 ;  /* 0x000008061c007986 */ /* 0x000fe2000c101908 */
[----:B------:R-:W-:Y:S05]  /*4e60*/  EXIT ;  /* 0x000000000000794d */ /* 0x000fea0003800000 */
        .weak           $__internal_0_$__cuda_sm3x_div_rn_noftz_f32_slowpath
        .type           $__internal_0_$__cuda_sm3x_div_rn_noftz_f32_slowpath,@function
        .size           $__internal_0_$__cuda_sm3x_div_rn_noftz_f32_slowpath,(.L_x_84 - $__internal_0_$__cuda_sm3x_div_rn_noftz_f32_slowpath)
$__internal_0_$__cuda_sm3x_div_rn_noftz_f32_slowpath:
[----:B------:R-:W-:Y:S02]  /*4e70*/  SHF.R.U32.HI R7, RZ, 0x17, R5 ;  /* 0x00000017ff077819 */ /* 0x000fe40000011605 */
[----:B------:R-:W-:Y:S02]  /*4e80*/  SHF.R.U32.HI R6, RZ, 0x17, R0 ;  /* 0x00000017ff067819 */ /* 0x000fe40000011600 */
[----:B------:R-:W-:Y:S02]  /*4e90*/  LOP3.LUT R12, R7, 0xff, RZ, 0xc0, !PT ;  /* 0x000000ff070c7812 */ /* 0x000fe400078ec0ff */
[----:B------:R-:W-:-:S03]  /*4ea0*/  LOP3.LUT R10, R6, 0xff, RZ, 0xc0, !PT ;  /* 0x000000ff060a7812 */ /* 0x000fc600078ec0ff */
[----:B------:R-:W-:Y:S02]  /*4eb0*/  VIADD R8, R12, 0xffffffff ;  /* 0xffffffff0c087836 */ /* 0x000fe40000000000 */
[----:B------:R-:W-:-:S03]  /*4ec0*/  VIADD R7, R10, 0xffffffff ;  /* 0xffffffff0a077836 */ /* 0x000fc60000000000 */
[----:B------:R-:W-:-:S04]  /*4ed0*/  ISETP.GT.U32.AND P0, PT, R8, 0xfd, PT ;  /* 0x000000fd0800780c */ /* 0x000fc80003f04070 */
[----:B------:R-:W-:-:S13]  /*4ee0*/  ISETP.GT.U32.OR P0, PT, R7, 0xfd, P0 ;  /* 0x000000fd0700780c */ /* 0x000fda0000704470 */
[----:B------:R-:W-:Y:S01]  /*4ef0*/  @!P0 IMAD.MOV.U32 R6, RZ, RZ, RZ ;  /* 0x000000ffff068224 */ /* 0x000fe200078e00ff */
[----:B------:R-:W-:Y:S06]  /*4f00*/  @!P0 BRA `(.L_x_69) ;  /* 0x00000000005c8947 */ /* 0x000fec0003800000 */
[----:B------:R-:W-:Y:S02]  /*4f10*/  FSETP.GTU.FTZ.AND P0, PT, |R0|, +INF , PT ;  /* 0x7f8000000000780b */ /* 0x000fe40003f1c200 */
[----:B------:R-:W-:-:S04]  /*4f20*/  FSETP.GTU.FTZ.AND P1, PT, |R5|, +INF , PT ;  /* 0x7f8000000500780b */ /* 0x000fc80003f3c200 */
[----:B------:R-:W-:-:S13]  /*4f30*/  PLOP3.LUT P0, PT, P0, P1, PT, 0xf8, 0x8f ;  /* 0x00000000008f781c */ /* 0x000fda0000703f70 */
[----:B------:R-:W-:Y:S05]  /*4f40*/  @P0 BRA `(.L_x_70) ;  /* 0x0000000400440947 */ /* 0x000fea0003800000 */
[----:B------:R-:W-:-:S13]  /*4f50*/  LOP3.LUT P0, RZ, R5, 0x7fffffff, R0, 0xc8, !PT ;  /* 0x7fffffff05ff7812 */ /* 0x000fda000780c800 */
[----:B------:R-:W-:Y:S05]  /*4f60*/  @!P0 BRA `(.L_x_71) ;  /* 0x0000000400348947 */ /* 0x000fea0003800000 */
[C---:B------:R-:W-:Y:S02]  /*4f70*/  FSETP.NEU.FTZ.AND P1, PT, |R0|.reuse, +INF , PT ;  /* 0x7f8000000000780b */ /* 0x040fe40003f3d200 */
[----:B------:R-:W-:Y:S02]  /*4f80*/  FSETP.NEU.FTZ.AND P2, PT, |R5|, +INF , PT ;  /* 0x7f8000000500780b */ /* 0x000fe40003f5d200 */
[----:B------:R-:W-:-:S11]  /*4f90*/  FSETP.NEU.FTZ.AND P0, PT, |R0|, +INF , PT ;  /* 0x7f8000000000780b */ /* 0x000fd60003f1d200 */
[----:B------:R-:W-:Y:S05]  /*4fa0*/  @!P2 BRA !P1, `(.L_x_71) ;  /* 0x000000040024a947 */ /* 0x000fea0004800000 */
[----:B------:R-:W-:-:S04]  /*4fb0*/  LOP3.LUT P1, RZ, R0, 0x7fffffff, RZ, 0xc0, !PT ;  /* 0x7fffffff00ff7812 */ /* 0x000fc8000782c0ff */
[----:B------:R-:W-:-:S13]  /*4fc0*/  PLOP3.LUT P1, PT, P2, P1, PT, 0x2f, 0xf2 ;  /* 0x0000000000f2781c */ /* 0x000fda0001722577 */
[----:B------:R-:W-:Y:S05]  /*4fd0*/  @P1 BRA `(.L_x_72) ;  /* 0x0000000400101947 */ /* 0x000fea0003800000 */
[----:B------:R-:W-:-:S04]  /*4fe0*/  LOP3.LUT P1, RZ, R5, 0x7fffffff, RZ, 0xc0, !PT ;  /* 0x7fffffff05ff7812 */ /* 0x000fc8000782c0ff */
[----:B------:R-:W-:-:S13]  /*4ff0*/  PLOP3.LUT P0, PT, P0, P1, PT, 0x2f, 0xf2 ;  /* 0x0000000000f2781c */ /* 0x000fda0000702577 */
[----:B------:R-:W-:Y:S05]  /*5000*/  @P0 BRA `(.L_x_73) ;  /* 0x0000000000f80947 */ /* 0x000fea0003800000 */
[----:B------:R-:W-:Y:S02]  /*5010*/  ISETP.GE.AND P0, PT, R7, RZ, PT ;  /* 0x000000ff0700720c */ /* 0x000fe40003f06270 */
[----:B------:R-:W-:-:S11]  /*5020*/  ISETP.GE.AND P1, PT, R8, RZ, PT ;  /* 0x000000ff0800720c */ /* 0x000fd60003f26270 */
[----:B------:R-:W-:Y:S02]  /*5030*/  @P0 IMAD.MOV.U32 R6, RZ, RZ, RZ ;  /* 0x000000ffff060224 */ /* 0x000fe400078e00ff */
[----:B------:R-:W-:Y:S01]  /*5040*/  @!P0 FFMA R0, R0, 1.84467440737095516160e+19, RZ ;  /* 0x5f80000000008823 */ /* 0x000fe200000000ff */
[----:B------:R-:W-:Y:S02]  /*5050*/  @!P0 IMAD.MOV.U32 R6, RZ, RZ, -0x40 ;  /* 0xffffffc0ff068424 */ /* 0x000fe400078e00ff */
[----:B------:R-:W-:Y:S02]  /*5060*/  @!P1 FFMA R5, R5, 1.84467440737095516160e+19, RZ ;  /* 0x5f80000005059823 */ /* 0x000fe400000000ff */
[----:B------:R-:W-:-:S07]  /*5070*/  @!P1 VIADD R6, R6, 0x40 ;  /* 0x0000004006069836 */ /* 0x000fce0000000000 */
.L_x_69:
[----:B------:R-:W-:-:S05]  /*5080*/  LEA R8, R12, 0xc0800000, 0x17 ;  /* 0xc08000000c087811 */ /* 0x000fca00078eb8ff */
[----:B------:R-:W-:Y:S02]  /*5090*/  IMAD.IADD R8, R5, 0x1, -R8 ;  /* 0x0000000105087824 */ /* 0x000fe400078e0a08 */
[----:B------:R-:W-:Y:S02]  /*50a0*/  VIADD R5, R10, 0xffffff81 ;  /* 0xffffff810a057836 */ /* 0x000fe40000000000 */
[----:B------:R-:W0:Y:S01]  /*50b0*/  MUFU.RCP R7, R8 ;  /* 0x0000000800077308 */ /* 0x000e220000001000 */
[----:B------:R-:W-:Y:S01]  /*50c0*/  FADD.FTZ R9, -R8, -RZ ;  /* 0x800000ff08097221 */ /* 0x000fe20000010100 */
[----:B------:R-:W-:-:S03]  /*50d0*/  IMAD R0, R5, -0x800000, R0 ;  /* 0xff80000005007824 */ /* 0x000fc600078e0200 */
[----:B0-----:R-:W-:-:S04]  /*50e0*/  FFMA R10, R7, R9, 1 ;  /* 0x3f800000070a7423 */ /* 0x001fc80000000009 */
[----:B------:R-:W-:-:S04]  /*50f0*/  FFMA R14, R7, R10, R7 ;  /* 0x0000000a070e7223 */ /* 0x000fc80000000007 */
[----:B------:R-:W-:-:S04]  /*5100*/  FFMA R7, R0, R14, RZ ;  /* 0x0000000e00077223 */ /* 0x000fc800000000ff */
[----:B------:R-:W-:-:S04]  /*5110*/  FFMA R10, R9, R7, R0 ;  /* 0x00000007090a7223 */ /* 0x000fc80000000000 */
[----:B------:R-:W-:Y:S01]  /*5120*/  FFMA R11, R14, R10, R7 ;  /* 0x0000000a0e0b7223 */ /* 0x000fe20000000007 */
[----:B------:R-:W-:-:S03]  /*5130*/  IADD3 R7, PT, PT, R5, 0x7f, -R12 ;  /* 0x0000007f05077810 */ /* 0x000fc60007ffe80c */
[----:B------:R-:W-:Y:S02]  /*5140*/  FFMA R10, R9, R11, R0 ;  /* 0x0000000b090a7223 */ /* 0x000fe40000000000 */
[----:B------:R-:W-:Y:S02]  /*5150*/  IMAD.IADD R7, R7, 0x1, R6 ;  /* 0x0000000107077824 */ /* 0x000fe400078e0206 */
[----:B------:R-:W-:-:S05]  /*5160*/  FFMA R0, R14, R10, R11 ;  /* 0x0000000a0e007223 */ /* 0x000fca000000000b */
[----:B------:R-:W-:-:S04]  /*5170*/  SHF.R.U32.HI R5, RZ, 0x17, R0 ;  /* 0x00000017ff057819 */ /* 0x000fc80000011600 */
[----:B------:R-:W-:-:S05]  /*5180*/  LOP3.LUT R5, R5, 0xff, RZ, 0xc0, !PT ;  /* 0x000000ff05057812 */ /* 0x000fca00078ec0ff */
[----:B------:R-:W-:-:S04]  /*5190*/  IMAD.IADD R9, R5, 0x1, R7 ;  /* 0x0000000105097824 */ /* 0x000fc800078e0207 */
[----:B------:R-:W-:-:S05]  /*51a0*/  VIADD R5, R9, 0xffffffff ;  /* 0xffffffff09057836 */ /* 0x000fca0000000000 */
[----:B------:R-:W-:-:S13]  /*51b0*/  ISETP.GE.U32.AND P0, PT, R5, 0xfe, PT ;  /* 0x000000fe0500780c */ /* 0x000fda0003f06070 */
[----:B------:R-:W-:Y:S05]  /*51c0*/  @!P0 BRA `(.L_x_74) ;  /* 0x0000000000808947 */ /* 0x000fea0003800000 */
[----:B------:R-:W-:-:S13]  /*51d0*/  ISETP.GT.AND P0, PT, R9, 0xfe, PT ;  /* 0x000000fe0900780c */ /* 0x000fda0003f04270 */
[----:B------:R-:W-:Y:S05]  /*51e0*/  @P0 BRA `(.L_x_75) ;  /* 0x00000000006c0947 */ /* 0x000fea0003800000 */
[----:B------:R-:W-:-:S13]  /*51f0*/  ISETP.GE.AND P0, PT, R9, 0x1, PT ;  /* 0x000000010900780c */ /* 0x000fda0003f06270 */
[----:B------:R-:W-:Y:S05]  /*5200*/  @P0 BRA `(.L_x_76) ;  /* 0x0000000000980947 */ /* 0x000fea0003800000 */
[----:B------:R-:W-:Y:S02]  /*5210*/  ISETP.GE.AND P0, PT, R9, -0x18, PT ;  /* 0xffffffe80900780c */ /* 0x000fe40003f06270 */
[----:B------:R-:W-:-:S11]  /*5220*/  LOP3.LUT R0, R0, 0x80000000, RZ, 0xc0, !PT ;  /* 0x8000000000007812 */ /* 0x000fd600078ec0ff */
[----:B------:R-:W-:Y:S05]  /*5230*/  @!P0 BRA `(.L_x_76) ;  /* 0x00000000008c8947 */ /* 0x000fea0003800000 */
[CCC-:B------:R-:W-:Y:S01]  /*5240*/  FFMA.RZ R5, R14.reuse, R10.reuse, R11.reuse ;  /* 0x0000000a0e057223 */ /* 0x1c0fe2000000c00b */
[C---:B------:R-:W-:Y:S02]  /*5250*/  VIADD R8, R9.reuse, 0x20 ;  /* 0x0000002009087836 */ /* 0x040fe40000000000 */
[CCC-:B------:R-:W-:Y:S01]  /*5260*/  FFMA.RM R6, R14.reuse, R10.reuse, R11.reuse ;  /* 0x0000000a0e067223 */ /* 0x1c0fe2000000400b */
[----:B------:R-:W-:Y:S02]  /*5270*/  ISETP.NE.AND P2, PT, R9, RZ, PT ;  /* 0x000000ff0900720c */ /* 0x000fe40003f45270 */
[----:B------:R-:W-:Y:S01]  /*5280*/  LOP3.LUT R7, R5, 0x7fffff, RZ, 0xc0, !PT ;  /* 0x007fffff05077812 */ /* 0x000fe200078ec0ff */
[----:B------:R-:W-:Y:S01]  /*5290*/  FFMA.RP R5, R14, R10, R11 ;  /* 0x0000000a0e057223 */ /* 0x000fe2000000800b */
[----:B------:R-:W-:Y:S01]  /*52a0*/  ISETP.NE.AND P1, PT, R9, RZ, PT ;  /* 0x000000ff0900720c */ /* 0x000fe20003f25270 */
[----:B------:R-:W-:Y:S01]  /*52b0*/  IMAD.MOV R9, RZ, RZ, -R9 ;  /* 0x000000ffff097224 */ /* 0x000fe200078e0a09 */
[----:B------:R-:W-:-:S02]  /*52c0*/  LOP3.LUT R7, R7, 0x800000, RZ, 0xfc, !PT ;  /* 0x0080000007077812 */ /* 0x000fc400078efcff */
[----:B------:R-:W-:Y:S02]  /*52d0*/  FSETP.NEU.FTZ.AND P0, PT, R5, R6, PT ;  /* 0x000000060500720b */ /* 0x000fe40003f1d000 */
[----:B------:R-:W-:Y:S02]  /*52e0*/  SHF.L.U32 R8, R7, R8, RZ ;  /* 0x0000000807087219 */ /* 0x000fe400000006ff */
[----:B------:R-:W-:Y:S02]  /*52f0*/  SEL R6, R9, RZ, P2 ;  /* 0x000000ff09067207 */ /* 0x000fe40001000000 */
[----:B------:R-:W-:Y:S02]  /*5300*/  ISETP.NE.AND P1, PT, R8, RZ, P1 ;  /* 0x000000ff0800720c */ /* 0x000fe40000f25270 */
[----:B------:R-:W-:Y:S02]  /*5310*/  SHF.R.U32.HI R6, RZ, R6, R7 ;  /* 0x00000006ff067219 */ /* 0x000fe40000011607 */
[----:B------:R-:W-:-:S02]  /*5320*/  PLOP3.LUT P0, PT, P0, P1, PT, 0xf8, 0x8f ;  /* 0x00000000008f781c */ /* 0x000fc40000703f70 */
[----:B------:R-:W-:Y:S02]  /*5330*/  SHF.R.U32.HI R8, RZ, 0x1, R6 ;  /* 0x00000001ff087819 */ /* 0x000fe40000011606 */
[----:B------:R-:W-:-:S04]  /*5340*/  SEL R5, RZ, 0x1, !P0 ;  /* 0x00000001ff057807 */ /* 0x000fc80004000000 */
[----:B------:R-:W-:-:S04]  /*5350*/  LOP3.LUT R5, R5, 0x1, R8, 0xf8, !PT ;  /* 0x0000000105057812 */ /* 0x000fc800078ef808 */
[----:B------:R-:W-:-:S05]  /*5360*/  LOP3.LUT R5, R5, R6, RZ, 0xc0, !PT ;  /* 0x0000000605057212 */ /* 0x000fca00078ec0ff */
[----:B------:R-:W-:-:S05]  /*5370*/  IMAD.IADD R5, R8, 0x1, R5 ;  /* 0x0000000108057824 */ /* 0x000fca00078e0205 */
[----:B------:R-:W-:Y:S01]  /*5380*/  LOP3.LUT R0, R5, R0, RZ, 0xfc, !PT ;  /* 0x0000000005007212 */ /* 0x000fe200078efcff */
[----:B------:R-:W-:Y:S06]  /*5390*/  BRA `(.L_x_76) ;  /* 0x0000000000347947 */ /* 0x000fec0003800000 */
.L_x_75:
[----:B------:R-:W-:-:S04]  /*53a0*/  LOP3.LUT R0, R0, 0x80000000, RZ, 0xc0, !PT ;  /* 0x8000000000007812 */ /* 0x000fc800078ec0ff */
[----:B------:R-:W-:Y:S01]  /*53b0*/  LOP3.LUT R0, R0, 0x7f800000, RZ, 0xfc, !PT ;  /* 0x7f80000000007812 */ /* 0x000fe200078efcff */
[----:B------:R-:W-:Y:S06]  /*53c0*/  BRA `(.L_x_76) ;  /* 0x0000000000287947 */ /* 0x000fec0003800000 */
.L_x_74:
[----:B------:R-:W-:Y:S01]  /*53d0*/  IMAD R0, R7, 0x800000, R0 ;  /* 0x0080000007007824 */ /* 0x000fe200078e0200 */
[----:B------:R-:W-:Y:S06]  /*53e0*/  BRA `(.L_x_76) ;  /* 0x0000000000207947 */ /* 0x000fec0003800000 */
.L_x_73:
[----:B------:R-:W-:-:S04]  /*53f0*/  LOP3.LUT R0, R5, 0x80000000, R0, 0x48, !PT ;  /* 0x8000000005007812 */ /* 0x000fc800078e4800 */
[----:B------:R-:W-:Y:S01]  /*5400*/  LOP3.LUT R0, R0, 0x7f800000, RZ, 0xfc, !PT ;  /* 0x7f80000000007812 */ /* 0x000fe200078efcff */
[----:B------:R-:W-:Y:S06]  /*5410*/  BRA `(.L_x_76) ;  /* 0x0000000000147947 */ /* 0x000fec0003800000 */
.L_x_72:
[----:B------:R-:W-:Y:S01]  /*5420*/  LOP3.LUT R0, R5, 0x80000000, R0, 0x48, !PT ;  /* 0x8000000005007812 */ /* 0x000fe200078e4800 */
[----:B------:R-:W-:Y:S06]  /*5430*/  BRA `(.L_x_76) ;  /* 0x00000000000c7947 */ /* 0x000fec0003800000 */
.L_x_71:
[----:B------:R-:W0:Y:S01]  /*5440*/  MUFU.RSQ R0, -QNAN ;  /* 0xffc0000000007908 */ /* 0x000e220000001400 */
[----:B------:R-:W-:Y:S05]  /*5450*/  BRA `(.L_x_76) ;  /* 0x0000000000047947 */ /* 0x000fea0003800000 */
.L_x_70:
[----:B------:R-:W-:-:S07]  /*5460*/  FADD.FTZ R0, R0, R5 ;  /* 0x0000000500007221 */ /* 0x000fce0000010000 */
.L_x_76:
[----:B------:R-:W-:-:S04]  /*5470*/  IMAD.MOV.U32 R5, RZ, RZ, 0x0 ;  /* 0x00000000ff057424 */ /* 0x000fc800078e00ff */
[----:B0-----:R-:W-:Y:S05]  /*5480*/  RET.REL.NODEC R4 `(_Z15kernel_climbingiiiP8SearcherPiS1_S1_ffff) ;  /* 0xffffffa804dc7950 */ /* 0x001fea0003c3ffff */
.L_x_77:
        /* <DEDUP_REMOVED lines=15> */
.L_x_84:


//--------------------- .text._Z20kernel_searchers_iniP8SearcheriPi --------------------------
	.section	.text._Z20kernel_searchers_iniP8SearcheriPi,"ax",@progbits
	.align	128
        .global         _Z20kernel_searchers_iniP8SearcheriPi
        .type           _Z20kernel_searchers_iniP8SearcheriPi,@function
        .size           _Z20kernel_searchers_iniP8SearcheriPi,(.L_x_89 - _Z20kernel_searchers_iniP8SearcheriPi)
        .other          _Z20kernel_searchers_iniP8SearcheriPi,@"STO_CUDA_ENTRY STV_DEFAULT"
_Z20kernel_searchers_iniP8SearcheriPi:
.text._Z20kernel_searchers_iniP8SearcheriPi:
        /* <DEDUP_REMOVED lines=10> */
[----:B------:R-:W-:-:S06]  /*00a0*/  MOV R9, 0xffffffff ;  /* 0xffffffff00097802 */ /* 0x000fcc0000000f00 */
[----:B------:R-:W2:Y:S01]  /*00b0*/  LDC.64 R4, c[0x0][0x390] ;  /* 0x0000e400ff047b82 */ /* 0x000ea20000000a00 */
[----:B0-----:R-:W-:-:S05]  /*00c0*/  IMAD.WIDE R2, R7, 0x14, R2 ;  /* 0x0000001407027825 */ /* 0x001fca00078e0202 */
[----:B-1----:R-:W-:Y:S01]  /*00d0*/  STG.E desc[UR4][R2.64+0x10], R9 ;  /* 0x0000100902007986 */ /* 0x002fe2000c101904 */
[----:B--2---:R-:W-:-:S03]  /*00e0*/  IMAD.WIDE R4, R7, 0x4, R4 ;  /* 0x0000000407047825 */ /* 0x004fc600078e0204 */
[----:B------:R-:W-:Y:S04]  /*00f0*/  STG.E desc[UR4][R2.64+0xc], RZ ;  /* 0x00000cff02007986 */ /* 0x000fe8000c101904 */
[----:B------:R-:W-:Y:S01]  /*0100*/  STG.E desc[UR4][R4.64], RZ ;  /* 0x000000ff04007986 */ /* 0x000fe2000c101904 */
[----:B------:R-:W-:Y:S05]  /*0110*/  EXIT ;  /* 0x000000000000794d */ /* 0x000fea0003800000 */
.L_x_78:
        /* <DEDUP_REMOVED lines=14> */
.L_x_89:


//--------------------- .text._Z12reductionMaxPiiS_ --------------------------
	.section	.text._Z12reductionMaxPiiS_,"ax",@progbits
	.align	128
        .global         _Z12reductionMaxPiiS_
        .type           _Z12reductionMaxPiiS_,@function
        .size           _Z12reductionMaxPiiS_,(.L_x_90 - _Z12reductionMaxPiiS_)
        .other          _Z12reductionMaxPiiS_,@"STO_CUDA_ENTRY STV_DEFAULT"
_Z12reductionMaxPiiS_:
.text._Z12reductionMaxPiiS_:
[----:B------:R-:W-:Y:S01]  /*0000*/  LDC R1, c[0x0][0x37c] ;  /* 0x0000df00ff017b82 */ /* 0x000fe20000000800 */
[----:B------:R-:W0:Y:S07]  /*0010*/  S2R R4, SR_TID.X ;  /* 0x0000000000047919 */ /* 0x000e2e0000002100 */
[----:B------:R-:W0:Y:S01]  /*0020*/  S2UR UR4, SR_CTAID.X ;  /* 0x00000000000479c3 */ /* 0x000e220000002500 */
[----:B------:R-:W1:Y:S01]  /*0030*/  LDCU UR5, c[0x0][0x388] ;  /* 0x00007100ff0577ac */ /* 0x000e620008000800 */
[----:B------:R-:W2:Y:S06]  /*0040*/  LDCU.64 UR6, c[0x0][0x358] ;  /* 0x00006b00ff0677ac */ /* 0x000eac0008000a00 */
[----:B------:R-:W0:Y:S02]  /*0050*/  LDC R7, c[0x0][0x360] ;  /* 0x0000d800ff077b82 */ /* 0x000e240000000800 */
[----:B0-----:R-:W-:-:S05]  /*0060*/  IMAD R5, R7, UR4, R4 ;  /* 0x0000000407057c24 */ /* 0x001fca000f8e0204 */
[----:B-1----:R-:W-:-:S13]  /*0070*/  ISETP.GE.AND P0, PT, R5, UR5, PT ;  /* 0x0000000505007c0c */ /* 0x002fda000bf06270 */
[----:B------:R-:W0:Y:S02]  /*0080*/  @!P0 LDC.64 R2, c[0x0][0x380] ;  /* 0x0000e000ff028b82 */ /* 0x000e240000000a00 */
[----:B0-----:R-:W-:-:S06]  /*0090*/  @!P0 IMAD.WIDE R2, R5, 0x4, R2 ;  /* 0x0000000405028825 */ /* 0x001fcc00078e0202 */
[----:B--2---:R-:W2:Y:S01]  /*00a0*/  @!P0 LDG.E R3, desc[UR6][R2.64] ;  /* 0x0000000602038981 */ /* 0x004ea2000c1e1900 */
[----:B------:R-:W0:Y:S01]  /*00b0*/  S2UR UR5, SR_CgaCtaId ;  /* 0x00000000000579c3 */ /* 0x000e220000008800 */
[----:B------:R-:W-:Y:S02]  /*00c0*/  UMOV UR4, 0x400 ;  /* 0x0000040000047882 */ /* 0x000fe40000000000 */
[----:B0-----:R-:W-:-:S06]  /*00d0*/  ULEA UR4, UR5, UR4, 0x18 ;  /* 0x0000000405047291 */ /* 0x001fcc000f8ec0ff */
[----:B------:R-:W-:-:S05]  /*00e0*/  LEA R0, R4, UR4, 0x2 ;  /* 0x0000000404007c11 */ /* 0x000fca000f8e10ff */
[----:B--2---:R0:W-:Y:S04]  /*00f0*/  @!P0 STS [R0], R3 ;  /* 0x0000000300008388 */ /* 0x0041e80000000800 */
[----:B------:R0:W-:Y:S01]  /*0100*/  @P0 STS [R0], RZ ;  /* 0x000000ff00000388 */ /* 0x0001e20000000800 */
[----:B------:R-:W-:Y:S01]  /*0110*/  BAR.SYNC.DEFER_BLOCKING 0x0 ;  /* 0x0000000000007b1d */ /* 0x000fe20000010000 */
[----:B------:R-:W-:-:S13]  /*0120*/  ISETP.GE.U32.AND P0, PT, R7, 0x2, PT ;  /* 0x000000020700780c */ /* 0x000fda0003f06070 */
[----:B0-----:R-:W-:Y:S05]  /*0130*/  @!P0 BRA `(.L_x_79) ;  /* 0x0000000000388947 */ /* 0x001fea0003800000 */
.L_x_82:
[--C-:B------:R-:W-:Y:S01]  /*0140*/  IMAD.MOV.U32 R5, RZ, RZ, R7.reuse ;  /* 0x000000ffff057224 */ /* 0x100fe200078e0007 */
[----:B------:R-:W-:Y:S01]  /*0150*/  SHF.R.U32.HI R7, RZ, 0x1, R7 ;  /* 0x00000001ff077819 */ /* 0x000fe20000011607 */
[----:B------:R-:W-:Y:S03]  /*0160*/  BSSY.RECONVERGENT B0, `(.L_x_80) ;  /* 0x0000008000007945 */ /* 0x000fe60003800200 */
[----:B------:R-:W-:-:S13]  /*0170*/  ISETP.GE.U32.AND P0, PT, R4, R7, PT ;  /* 0x000000070400720c */ /* 0x000fda0003f06070 */
[----:B0-----:R-:W-:Y:S05]  /*0180*/  @P0 BRA `(.L_x_81) ;  /* 0x0000000000140947 */ /* 0x001fea0003800000 */
[----:B------:R-:W-:Y:S01]  /*0190*/  IMAD R3, R7, 0x4, R0 ;  /* 0x0000000407037824 */ /* 0x000fe200078e0200 */
[----:B------:R-:W-:Y:S05]  /*01a0*/  LDS R2, [R0] ;  /* 0x0000000000027984 */ /* 0x000fea0000000800 */
[----:B------:R-:W0:Y:S02]  /*01b0*/  LDS R3, [R3] ;  /* 0x0000000003037984 */ /* 0x000e240000000800 */
[----:B0-----:R-:W-:-:S13]  /*01c0*/  ISETP.GE.AND P0, PT, R2, R3, PT ;  /* 0x000000030200720c */ /* 0x001fda0003f06270 */
[----:B------:R0:W-:Y:S02]  /*01d0*/  @!P0 STS [R0], R3 ;  /* 0x0000000300008388 */ /* 0x0001e40000000800 */
.L_x_81:
[----:B------:R-:W-:Y:S05]  /*01e0*/  BSYNC.RECONVERGENT B0 ;  /* 0x0000000000007941 */ /* 0x000fea0003800200 */
.L_x_80:
[----:B------:R-:W-:Y:S01]  /*01f0*/  BAR.SYNC.DEFER_BLOCKING 0x0 ;  /* 0x0000000000007b1d */ /* 0x000fe20000010000 */
[----:B------:R-:W-:-:S13]  /*0200*/  ISETP.GT.U32.AND P0, PT, R5, 0x3, PT ;  /* 0x000000030500780c */ /* 0x000fda0003f04070 */
[----:B------:R-:W-:Y:S05]  /*0210*/  @P0 BRA `(.L_x_82) ;  /* 0xfffffffc00c80947 */ /* 0x000fea000383ffff */
.L_x_79:
[----:B------:R-:W-:-:S13]  /*0220*/  ISETP.NE.AND P0, PT, R4, RZ, PT ;  /* 0x000000ff0400720c */ /* 0x000fda0003f05270 */
[----:B------:R-:W-:Y:S05]  /*0230*/  @P0 EXIT ;  /* 0x000000000000094d */ /* 0x000fea0003800000 */
[----:B------:R-:W1:Y:S01]  /*0240*/  S2UR UR5, SR_CgaCtaId ;  /* 0x00000000000579c3 */ /* 0x000e620000008800 */
[----:B------:R-:W-:-:S07]  /*0250*/  UMOV UR4, 0x400 ;  /* 0x0000040000047882 */ /* 0x000fce0000000000 */
[----:B0-----:R-:W0:Y:S01]  /*0260*/  LDC.64 R2, c[0x0][0x390] ;  /* 0x0000e400ff027b82 */ /* 0x001e220000000a00 */
[----:B-1----:R-:W-:-:S09]  /*0270*/  ULEA UR4, UR5, UR4, 0x18 ;  /* 0x0000000405047291 */ /* 0x002fd2000f8ec0ff */
[----:B------:R-:W0:Y:S04]  /*0280*/  LDS R5, [UR4] ;  /* 0x00000004ff057984 */ /* 0x000e280008000800 */
[----:B0-----:R-:W-:Y:S01]  /*0290*/  REDG.E.MAX.S32.STRONG.GPU desc[UR6][R2.64], R5 ;  /* 0x000000050200798e */ /* 0x001fe2000d12e306 */
[----:B------:R-:W-:Y:S05]  /*02a0*/  EXIT ;  /* 0x000000000000794d */ /* 0x000fea0003800000 */
.L_x_83:
        /* <DEDUP_REMOVED lines=13> */
.L_x_90:


//--------------------- .nv.global.init           --------------------------
	.section	.nv.global.init,"aw",@progbits
	.align	4
.nv.global.init:
	.type		__cudart_i2opi_f,@object
	.size		__cudart_i2opi_f,(.L_0 - __cudart_i2opi_f)
__cudart_i2opi_f:
        /*0000*/ 	.byte	0x41, 0x90, 0x43, 0x3c, 0x99, 0x95, 0x62, 0xdb, 0xc0, 0xdd, 0x34, 0xf5, 0xd1, 0x57, 0x27, 0xfc
        /*0010*/ 	.byte	0x29, 0x15, 0x44, 0x4e, 0x6e, 0x83, 0xf9, 0xa2
.L_0:


//--------------------- .nv.shared._Z21kernel_climbing_fueraP8SearcherPiii --------------------------
	.section	.nv.shared._Z21kernel_climbing_fueraP8SearcherPiii,"aw",@nobits
	.sectionflags	@""
	.align	16
	.zero		1024


//--------------------- .nv.shared.reserved.0     --------------------------
	.section	.nv.shared.reserved.0,"aw",@nobits
	.weak		__nv_reservedSMEM_offset_0_alias
	.size		__nv_reservedSMEM_offset_0_alias, 0, 64
	.other		__nv_reservedSMEM_offset_0_alias,@"STO_CUDA_RESERVED_SHARED STV_DEFAULT"
__nv_reservedSMEM_offset_0_alias:
	.zero		0
	.zero		64


//--------------------- .nv.shared._Z18kernel_total_stepsP8SearcheriPi --------------------------
	.section	.nv.shared._Z18kernel_total_stepsP8SearcheriPi,"aw",@nobits
	.sectionflags	@""
	.align	16
	.zero		1024


//--------------------- .nv.shared._Z23kernel_leading_followerP8Searcheri --------------------------
	.section	.nv.shared._Z23kernel_leading_followerP8Searcheri,"aw",@nobits
	.sectionflags	@""
	.align	16
	.zero		1024


//--------------------- .nv.shared._Z15kernel_climbingiiiP8SearcherPiS1_S1_ffff --------------------------
	.section	.nv.shared._Z15kernel_climbingiiiP8SearcherPiS1_S1_ffff,"aw",@nobits
	.sectionflags	@""
	.align	16
	.zero		1024


//--------------------- .nv.shared._Z20kernel_searchers_iniP8SearcheriPi --------------------------
	.section	.nv.shared._Z20kernel_searchers_iniP8SearcheriPi,"aw",@nobits
	.sectionflags	@""
	.align	16
	.zero		1024


//--------------------- .nv.shared._Z12reductionMaxPiiS_ --------------------------
	.section	.nv.shared._Z12reductionMaxPiiS_,"aw",@nobits
	.sectionflags	@""
	.align	16
	.zero		1024


//--------------------- .nv.constant0._Z21kernel_climbing_fueraP8SearcherPiii --------------------------
	.section	.nv.constant0._Z21kernel_climbing_fueraP8SearcherPiii,"a",@progbits
	.sectionflags	@""
	.align	4
.nv.constant0._Z21kernel_climbing_fueraP8SearcherPiii:
	.zero		920


//--------------------- .nv.constant0._Z18kernel_total_stepsP8SearcheriPi --------------------------
	.section	.nv.constant0._Z18kernel_total_stepsP8SearcheriPi,"a",@progbits
	.sectionflags	@""
	.align	4
.nv.constant0._Z18kernel_total_stepsP8SearcheriPi:
	.zero		920


//--------------------- .nv.constant0._Z23kernel_leading_followerP8Searcheri --------------------------
	.section	.nv.constant0._Z23kernel_leading_followerP8Searcheri,"a",@progbits
	.sectionflags	@""
	.align	4
.nv.constant0._Z23kernel_leading_followerP8Searcheri:
	.zero		908


//--------------------- .nv.constant0._Z15kernel_climbingiiiP8SearcherPiS1_S1_ffff --------------------------
	.section	.nv.constant0._Z15kernel_climbingiiiP8SearcherPiS1_S1_ffff,"a",@progbits
	.sectionflags	@""
	.align	4
.nv.constant0._Z15kernel_climbingiiiP8SearcherPiS1_S1_ffff:
	.zero		960


//--------------------- .nv.constant0._Z20kernel_searchers_iniP8SearcheriPi --------------------------
	.section	.nv.constant0._Z20kernel_searchers_iniP8SearcheriPi,"a",@progbits
	.sectionflags	@""
	.align	4
.nv.constant0._Z20kernel_searchers_iniP8SearcheriPi:
	.zero		920


//--------------------- .nv.constant0._Z12reductionMaxPiiS_ --------------------------
	.section	.nv.constant0._Z12reductionMaxPiiS_,"a",@progbits
	.sectionflags	@""
	.align	4
.nv.constant0._Z12reductionMaxPiiS_:
	.zero		920


//--------------------- SYMBOLS --------------------------

	.type		.nv.reservedSmem.offset0,@object
	.size		.nv.reservedSmem.offset0,0x4
	.type		.nv.reservedSmem.cap,@object
	.size		.nv.reservedSmem.cap,0x4
